def gluon_tcgen05(
    a_ptr,
    b_ptr,
    c_ptr,
    M,
    N,
    K,
    stride_am,
    stride_bk,
    stride_cm,
    BLOCK_M: gl.constexpr,
    BLOCK_N: gl.constexpr,
    BLOCK_K: gl.constexpr,
    DTYPE: gl.constexpr,
    A_LAYOUT: gl.constexpr,
    B_LAYOUT: gl.constexpr,
    C_LAYOUT: gl.constexpr,
    B_SHAPE: gl.constexpr,
    TMEM_LAYOUT: gl.constexpr,
    TMEM_REG: gl.constexpr,
    TRANS_B: gl.constexpr,
    NUM_BUFFERS: gl.constexpr,
):
    a_desc = tma.make_tensor_descriptor(
        a_ptr, [M, K], [stride_am, 1], [BLOCK_M, BLOCK_K], A_LAYOUT
    )
    b_desc = tma.make_tensor_descriptor(
        b_ptr,
        [N, K] if TRANS_B else [K, N],
        [stride_bk, 1],
        B_SHAPE,
        B_LAYOUT,
    )
    c_desc = tma.make_tensor_descriptor(
        c_ptr, [M, N], [stride_cm, 1], [BLOCK_M, BLOCK_N], C_LAYOUT
    )

    a_bufs = gl.allocate_shared_memory(
        DTYPE, [NUM_BUFFERS, BLOCK_M, BLOCK_K], A_LAYOUT
    )
    b_bufs = gl.allocate_shared_memory(DTYPE, [NUM_BUFFERS] + B_SHAPE, B_LAYOUT)

    pid_m = gl.program_id(0)
    pid_n = gl.program_id(1)
    off_m = pid_m * BLOCK_M
    off_n = pid_n * BLOCK_N

    tma_bars = gl.allocate_shared_memory(
        gl.int64, [NUM_BUFFERS, 1], mbarrier.MBarrierLayout()
    )
    mma_bars = gl.allocate_shared_memory(
        gl.int64, [NUM_BUFFERS, 1], mbarrier.MBarrierLayout()
    )
    for i in gl.static_range(NUM_BUFFERS):
        mbarrier.init(tma_bars.index(i), count=1)
        mbarrier.init(mma_bars.index(i), count=1)

    acc_tmem = allocate_tensor_memory(gl.float32, [BLOCK_M, BLOCK_N], TMEM_LAYOUT)
    idx = 0
    phase = 0
    use_acc = False
    for k in range(0, K, BLOCK_K):
        a = a_bufs.index(idx)
        b = b_bufs.index(idx)
        tma_bar = tma_bars.index(idx)
        mma_bar = mma_bars.index(idx)
        mbarrier.expect(
            tma_bar, a_desc.block_type.nbytes + b_desc.block_type.nbytes
        )
        tma.async_copy_global_to_shared(a_desc, [off_m, k], tma_bar, a)
        tma.async_copy_global_to_shared(
            b_desc, [off_n, k] if TRANS_B else [k, off_n], tma_bar, b
        )
        mbarrier.wait(tma_bar, phase=phase)

        if TRANS_B:
            b = b.permute((1, 0))
        tcgen05_mma(a, b, acc_tmem, use_acc=use_acc)
        tcgen05_commit(mma_bar)
        mbarrier.wait(mma_bar, phase=phase)
        use_acc = True

        idx += 1
        if idx == NUM_BUFFERS:
            idx = 0
            phase ^= 1

    for i in gl.static_range(NUM_BUFFERS):
        mbarrier.invalidate(tma_bars.index(i))
        mbarrier.invalidate(mma_bars.index(i))

    acc = acc_tmem.load(TMEM_REG)
    c_smem = gl.allocate_shared_memory(DTYPE, [BLOCK_M, BLOCK_N], C_LAYOUT)
    c_smem.store(acc.to(DTYPE))
    fence_async_shared()
    tma.async_copy_shared_to_global(c_desc, [off_m, off_n], c_smem)
    tma.store_wait(pendings=0)

# config = {"BLOCK_K": 128, "BLOCK_M": 64, "BLOCK_N": 256, "arch": "sm_100", "dtype": "bf16", "num_buffers": 3, "num_warps": 8, "trans_b": 0}
# arch = sm_100


// ===== COMPILED SASS (sm_100a) =====

	.target	sm_100a

	.elftype	@"ET_EXEC"


//--------------------- .note.nv.tkinfo           --------------------------
	.section	.note.nv.tkinfo,"",@"SHT_NOTE"
	.sectionflags	@"SHF_NOTE_NV_TKINFO"
	.tkinfo
        /*0018*/ 	.word	0x00000081
        /*0030*/ 	.string	""
        /*0030*/ 	.string	"ptxas-blackwell"
        /*0030*/ 	.string	"Cuda compilation tools, release 12.9, V12.9.86"
        /*0030*/ 	.string	"Build cuda_12.9.r12.9/compiler.36037853_0"
        /*0030*/ 	.string	"-v  -suppress-debug-info  -lineinfo  -arch sm_100a "



//--------------------- .note.nv.cuver            --------------------------
	.section	.note.nv.cuver,"",@"SHT_NOTE"
	.sectionflags	@"SHF_NOTE_NV_CUVER"
        /*0018*/ 	.short	0x0001
        /*001a*/ 	.short	0x0064
        /*001c*/ 	.short	0x0001
        /*001e*/ 	.short	0x0000
        /*0020*/ 	.short	0x0001
        /*0022*/ 	.short	0x0000


//--------------------- .nv.info                  --------------------------
	.section	.nv.info,"",@"SHT_CUDA_INFO"
	.align	4


	//----- nvinfo : EIATTR_REGCOUNT
	.align		4
        /*0000*/ 	.byte	0x04, 0x2f
        /*0002*/ 	.short	(.L_4 - .L_3)
	.align		4
.L_3:
        /*0004*/ 	.word	index@(gluon_tcgen05)
        /*0008*/ 	.word	0x00000047


	//----- nvinfo : EIATTR_FRAME_SIZE
	.align		4
.L_4:
        /*000c*/ 	.byte	0x04, 0x11
        /*000e*/ 	.short	(.L_6 - .L_5)
	.align		4
.L_5:
        /*0010*/ 	.word	index@($__internal_2_$__cuda_sm10x_tcgen05_guardrail_trap_unallocated_columns_being_dealloced)
        /*0014*/ 	.word	0x00000000


	//----- nvinfo : EIATTR_FRAME_SIZE
	.align		4
.L_6:
        /*0018*/ 	.byte	0x04, 0x11
        /*001a*/ 	.short	(.L_8 - .L_7)
	.align		4
.L_7:
        /*001c*/ 	.word	index@($__internal_1_$__cuda_sm10x_tcgen05_guardrail_trap_phase_invalid_during_alloc)
        /*0020*/ 	.word	0x00000000


	//----- nvinfo : EIATTR_FRAME_SIZE
	.align		4
.L_8:
        /*0024*/ 	.byte	0x04, 0x11
        /*0026*/ 	.short	(.L_10 - .L_9)
	.align		4
.L_9:
        /*0028*/ 	.word	index@($__internal_0_$__cuda_sm10x_tcgen05_guardrail_trap_col_being_dealloced_not_returned_by_alloc)
        /*002c*/ 	.word	0x00000000


	//----- nvinfo : EIATTR_FRAME_SIZE
	.align		4
.L_10:
        /*0030*/ 	.byte	0x04, 0x11
        /*0032*/ 	.short	(.L_12 - .L_11)
	.align		4
.L_11:
        /*0034*/ 	.word	index@(gluon_tcgen05)
        /*0038*/ 	.word	0x00000000


	//----- nvinfo : EIATTR_MIN_STACK_SIZE
	.align		4
.L_12:
        /*003c*/ 	.byte	0x04, 0x12
        /*003e*/ 	.short	(.L_14 - .L_13)
	.align		4
.L_13:
        /*0040*/ 	.word	index@(gluon_tcgen05)
        /*0044*/ 	.word	0x00000000
.L_14:


//--------------------- .nv.info.gluon_tcgen05    --------------------------
	.section	.nv.info.gluon_tcgen05,"",@"SHT_CUDA_INFO"
	.sectionflags	@""
	.align	4


	//----- nvinfo : EIATTR_CUDA_API_VERSION
	.align		4
        /*0000*/ 	.byte	0x04, 0x37
        /*0002*/ 	.short	(.L_16 - .L_15)
.L_15:
        /*0004*/ 	.word	0x00000081


	//----- nvinfo : EIATTR_KPARAM_INFO
	.align		4
.L_16:
        /*0008*/ 	.byte	0x04, 0x17
        /*000a*/ 	.short	(.L_18 - .L_17)
.L_17:
        /*000c*/ 	.word	0x00000000
        /*0010*/ 	.short	0x000a
        /*0012*/ 	.short	0x0048
        /*0014*/ 	.byte	0x00, 0xf4, 0x21, 0x00


	//----- nvinfo : EIATTR_KPARAM_INFO
	.align		4
.L_18:
        /*0018*/ 	.byte	0x04, 0x17
        /*001a*/ 	.short	(.L_20 - .L_19)
.L_19:
        /*001c*/ 	.word	0x00000000
        /*0020*/ 	.short	0x0009
        /*0022*/ 	.short	0x0040
        /*0024*/ 	.byte	0x00, 0xf4, 0x21, 0x00


	//----- nvinfo : EIATTR_KPARAM_INFO
	.align		4
.L_20:
        /*0028*/ 	.byte	0x04, 0x17
        /*002a*/ 	.short	(.L_22 - .L_21)
.L_21:
        /*002c*/ 	.word	0x00000000
        /*0030*/ 	.short	0x0008
        /*0032*/ 	.short	0x0038
        /*0034*/ 	.byte	0x00, 0xf0, 0x21, 0x00


	//----- nvinfo : EIATTR_KPARAM_INFO
	.align		4
.L_22:
        /*0038*/ 	.byte	0x04, 0x17
        /*003a*/ 	.short	(.L_24 - .L_23)
.L_23:
        /*003c*/ 	.word	0x00000000
        /*0040*/ 	.short	0x0007
        /*0042*/ 	.short	0x0030
        /*0044*/ 	.byte	0x00, 0xf0, 0x21, 0x00


	//----- nvinfo : EIATTR_KPARAM_INFO
	.align		4
.L_24:
        /*0048*/ 	.byte	0x04, 0x17
        /*004a*/ 	.short	(.L_26 - .L_25)
.L_25:
        /*004c*/ 	.word	0x00000000
        /*0050*/ 	.short	0x0006
        /*0052*/ 	.short	0x0028
        /*0054*/ 	.byte	0x00, 0xf0, 0x21, 0x00


	//----- nvinfo : EIATTR_KPARAM_INFO
	.align		4
.L_26:
        /*0058*/ 	.byte	0x04, 0x17
        /*005a*/ 	.short	(.L_28 - .L_27)
.L_27:
        /*005c*/ 	.word	0x00000000
        /*0060*/ 	.short	0x0005
        /*0062*/ 	.short	0x0020
        /*0064*/ 	.byte	0x00, 0xf0, 0x11, 0x00


	//----- nvinfo : EIATTR_KPARAM_INFO
	.align		4
.L_28:
        /*0068*/ 	.byte	0x04, 0x17
        /*006a*/ 	.short	(.L_30 - .L_29)
.L_29:
        /*006c*/ 	.word	0x00000000
        /*0070*/ 	.short	0x0004
        /*0072*/ 	.short	0x001c
        /*0074*/ 	.byte	0x00, 0xf0, 0x11, 0x00


	//----- nvinfo : EIATTR_KPARAM_INFO
	.align		4
.L_30:
        /*0078*/ 	.byte	0x04, 0x17
        /*007a*/ 	.short	(.L_32 - .L_31)
.L_31:
        /*007c*/ 	.word	0x00000000
        /*0080*/ 	.short	0x0003
        /*0082*/ 	.short	0x0018
        /*0084*/ 	.byte	0x00, 0xf0, 0x11, 0x00


	//----- nvinfo : EIATTR_KPARAM_INFO
	.align		4
.L_32:
        /*0088*/ 	.byte	0x04, 0x17
        /*008a*/ 	.short	(.L_34 - .L_33)
.L_33:
        /*008c*/ 	.word	0x00000000
        /*0090*/ 	.short	0x0002
        /*0092*/ 	.short	0x0010
        /*0094*/ 	.byte	0x00, 0xf4, 0x21, 0x00


	//----- nvinfo : EIATTR_KPARAM_INFO
	.align		4
.L_34:
        /*0098*/ 	.byte	0x04, 0x17
        /*009a*/ 	.short	(.L_36 - .L_35)
.L_35:
        /*009c*/ 	.word	0x00000000
        /*00a0*/ 	.short	0x0001
        /*00a2*/ 	.short	0x0008
        /*00a4*/ 	.byte	0x00, 0xf4, 0x21, 0x00


	//----- nvinfo : EIATTR_KPARAM_INFO
	.align		4
.L_36:
        /*00a8*/ 	.byte	0x04, 0x17
        /*00aa*/ 	.short	(.L_38 - .L_37)
.L_37:
        /*00ac*/ 	.word	0x00000000
        /*00b0*/ 	.short	0x0000
        /*00b2*/ 	.short	0x0000
        /*00b4*/ 	.byte	0x00, 0xf4, 0x21, 0x00


	//----- nvinfo : EIATTR_AT_ENTRY_FRAGMENTS
	.align		4
.L_38:
        /*00b8*/ 	.byte	0x04, 0x4f
        /*00ba*/ 	.short	(.L_40 - .L_39)


	//   ....[0]....
.L_39:
        /*00bc*/ 	.word	0x00000004


	//----- nvinfo : EIATTR_RESERVED_SMEM_USED
	.align		4
.L_40:
        /*00c0*/ 	.byte	0x01, 0x41
	.zero		2


	//----- nvinfo : EIATTR_SPARSE_MMA_MASK
	.align		4
        /*00c4*/ 	.byte	0x03, 0x50
        /*00c6*/ 	.short	0x0000


	//----- nvinfo : EIATTR_TCGEN05_1CTA_USED
	.align		4
        /*00c8*/ 	.byte	0x01, 0x51
	.zero		2


	//----- nvinfo : EIATTR_MAXREG_COUNT
	.align		4
        /*00cc*/ 	.byte	0x03, 0x1b
        /*00ce*/ 	.short	0x00ff


	//----- nvinfo : EIATTR_NUM_BARRIERS
	.align		4
        /*00d0*/ 	.byte	0x02, 0x4c
        /*00d2*/ 	.byte	0x01
	.zero		1


	//----- nvinfo : EIATTR_INT_WARP_WIDE_INSTR_OFFSETS
	.align		4
        /*00d4*/ 	.byte	0x04, 0x31
        /*00d6*/ 	.short	(.L_42 - .L_41)


	//   ....[0]....
.L_41:
        /*00d8*/ 	.word	0x00001720


	//   ....[1]....
        /*00dc*/ 	.word	0x00001740


	//   ....[2]....
        /*00e0*/ 	.word	0x000017c0


	//   ....[3]....
        /*00e4*/ 	.word	0x00001ad0


	//   ....[4]....
        /*00e8*/ 	.word	0x00001b20


	//   ....[5]....
        /*00ec*/ 	.word	0x00001b40


	//   ....[6]....
        /*00f0*/ 	.word	0x00001b50


	//   ....[7]....
        /*00f4*/ 	.word	0x00001f90


	//   ....[8]....
        /*00f8*/ 	.word	0x00001fa0


	//   ....[9]....
        /*00fc*/ 	.word	0x00002120


	//   ....[10]....
        /*0100*/ 	.word	0x00002170


	//   ....[11]....
        /*0104*/ 	.word	0x000021c0


	//   ....[12]....
        /*0108*/ 	.word	0x000021e0


	//   ....[13]....
        /*010c*/ 	.word	0x000026b0


	//   ....[14]....
        /*0110*/ 	.word	0x000026c0


	//   ....[15]....
        /*0114*/ 	.word	0x00002a40


	//   ....[16]....
        /*0118*/ 	.word	0x00002a50


	//   ....[17]....
        /*011c*/ 	.word	0x00002f40


	//   ....[18]....
        /*0120*/ 	.word	0x00002f90


	//----- nvinfo : EIATTR_COOP_GROUP_MASK_REGIDS
	.align		4
.L_42:
        /*0124*/ 	.byte	0x04, 0x29
        /*0126*/ 	.short	(.L_44 - .L_43)


	//   ....[0]....
.L_43:
        /*0128*/ 	.word	0xffffffff


	//   ....[1]....
        /*012c*/ 	.word	0xffffffff


	//   ....[2]....
        /*0130*/ 	.word	0xffffffff


	//   ....[3]....
        /*0134*/ 	.word	0xffffffff


	//   ....[4]....
        /*0138*/ 	.word	0xffffffff


	//   ....[5]....
        /*013c*/ 	.word	0xffffffff


	//   ....[6]....
        /*0140*/ 	.word	0xffffffff


	//   ....[7]....
        /*0144*/ 	.word	0xffffffff


	//   ....[8]....
        /*0148*/ 	.word	0xffffffff


	//   ....[9]....
        /*014c*/ 	.word	0xffffffff


	//----- nvinfo : EIATTR_COOP_GROUP_INSTR_OFFSETS
	.align		4
.L_44:
        /*0150*/ 	.byte	0x04, 0x28
        /*0152*/ 	.short	(.L_46 - .L_45)


	//   ....[0]....
.L_45:
        /*0154*/ 	.word	0x00000050


	//   ....[1]....
        /*0158*/ 	.word	0x00000310


	//   ....[2]....
        /*015c*/ 	.word	0x00000500


	//   ....[3]....
        /*0160*/ 	.word	0x000009c0


	//   ....[4]....
        /*0164*/ 	.word	0x00000b00


	//   ....[5]....
        /*0168*/ 	.word	0x00000fb0


	//   ....[6]....
        /*016c*/ 	.word	0x000010f0


	//   ....[7]....
        /*0170*/ 	.word	0x000015e0


	//   ....[8]....
        /*0174*/ 	.word	0x00002dd0


	//   ....[9]....
        /*0178*/ 	.word	0x00003040


	//----- nvinfo : EIATTR_VRC_CTA_INIT_COUNT
	.align		4
.L_46:
        /*017c*/ 	.byte	0x02, 0x4a
        /*017e*/ 	.byte	0x80
	.zero		1


	//----- nvinfo : EIATTR_MBARRIER_INSTR_OFFSETS
	.align		4
        /*0180*/ 	.byte	0x04, 0x39
        /*0182*/ 	.short	(.L_48 - .L_47)


	//   ....[0]....
.L_47:
        /*0184*/ 	.word	0x000017e0
        /*0188*/ 	.word	0x000000ff
        /*018c*/ 	.word	0x0003c000
        /*0190*/ 	.short	0x0100
        /*0192*/ 	.byte	0x0b
	.zero		1


	//   ....[1]....
        /*0194*/ 	.word	0x000017f0
        /*0198*/ 	.word	0x000000ff
        /*019c*/ 	.word	0x0003c020
        /*01a0*/ 	.short	0x0100
        /*01a2*/ 	.byte	0x0b
	.zero		1


	//   ....[2]....
        /*01a4*/ 	.word	0x000018a0
        /*01a8*/ 	.word	0x000000ff
        /*01ac*/ 	.word	0x0003c008
        /*01b0*/ 	.short	0x0100
        /*01b2*/ 	.byte	0x0b
	.zero		1


	//   ....[3]....
        /*01b4*/ 	.word	0x000018b0
        /*01b8*/ 	.word	0x000000ff
        /*01bc*/ 	.word	0x0003c028
        /*01c0*/ 	.short	0x0100
        /*01c2*/ 	.byte	0x0b
	.zero		1


	//   ....[4]....
        /*01c4*/ 	.word	0x000019c0
        /*01c8*/ 	.word	0x000000ff
        /*01cc*/ 	.word	0x0003c010
        /*01d0*/ 	.short	0x0100
        /*01d2*/ 	.byte	0x0b
	.zero		1


	//   ....[5]....
        /*01d4*/ 	.word	0x000019d0
        /*01d8*/ 	.word	0x000000ff
        /*01dc*/ 	.word	0x0003c030
        /*01e0*/ 	.short	0x0100
        /*01e2*/ 	.byte	0x0b
	.zero		1


	//   ....[6]....
        /*01e4*/ 	.word	0x00001bf0
        /*01e8*/ 	.word	0x000000ff
        /*01ec*/ 	.word	0x0003c000
        /*01f0*/ 	.short	0x010a
        /*01f2*/ 	.byte	0x0b
	.zero		1


	//   ....[7]....
        /*01f4*/ 	.word	0x00001ff0
        /*01f8*/ 	.word	0x000000ff
        /*01fc*/ 	.word	0x0003c020
        /*0200*/ 	.short	0x010a
        /*0202*/ 	.byte	0x0b
	.zero		1


	//   ....[8]....
        /*0204*/ 	.word	0x00002260
        /*0208*/ 	.word	0x000000ff
        /*020c*/ 	.word	0x0003c000
        /*0210*/ 	.short	0x010a
        /*0212*/ 	.byte	0x25
	.zero		1


	//   ....[9]....
        /*0214*/ 	.word	0x00002700
        /*0218*/ 	.word	0x000000ff
        /*021c*/ 	.word	0x0003c020
        /*0220*/ 	.short	0x010a
        /*0222*/ 	.byte	0x25
	.zero		1


	//   ....[10]....
        /*0224*/ 	.word	0x000027d0
        /*0228*/ 	.word	0x000000ff
        /*022c*/ 	.word	0x0003c000
        /*0230*/ 	.short	0x0108
        /*0232*/ 	.byte	0x0b
	.zero		1


	//   ....[11]....
        /*0234*/ 	.word	0x000027e0
        /*0238*/ 	.word	0x000000ff
        /*023c*/ 	.word	0x0003c020
        /*0240*/ 	.short	0x0108
        /*0242*/ 	.byte	0x0b
	.zero		1


	//   ....[12]....
        /*0244*/ 	.word	0x00002830
        /*0248*/ 	.word	0x000000ff
        /*024c*/ 	.word	0x0003c008
        /*0250*/ 	.short	0x0108
        /*0252*/ 	.byte	0x0b
	.zero		1


	//   ....[13]....
        /*0254*/ 	.word	0x00002840
        /*0258*/ 	.word	0x000000ff
        /*025c*/ 	.word	0x0003c028
        /*0260*/ 	.short	0x0108
        /*0262*/ 	.byte	0x0b
	.zero		1


	//   ....[14]....
        /*0264*/ 	.word	0x00002890
        /*0268*/ 	.word	0x000000ff
        /*026c*/ 	.word	0x0003c010
        /*0270*/ 	.short	0x0108
        /*0272*/ 	.byte	0x0b
	.zero		1


	//   ....[15]....
        /*0274*/ 	.word	0x000028a0
        /*0278*/ 	.word	0x000000ff
        /*027c*/ 	.word	0x0003c030
        /*0280*/ 	.short	0x0108
        /*0282*/ 	.byte	0x0b
	.zero		1


	//   ....[16]....
        /*0284*/ 	.word	0x00003060
        /*0288*/ 	.word	0x000000ff
        /*028c*/ 	.word	0x0003c000
        /*0290*/ 	.short	0x010a
        /*0292*/ 	.byte	0x0b
	.zero		1


	//   ....[17]....
        /*0294*/ 	.word	0x00003090
        /*0298*/ 	.word	0x000000ff
        /*029c*/ 	.word	0x0003c020
        /*02a0*/ 	.short	0x010a
        /*02a2*/ 	.byte	0x0b
	.zero		1


	//   ....[18]....
        /*02a4*/ 	.word	0x000030c0
        /*02a8*/ 	.word	0x000000ff
        /*02ac*/ 	.word	0x0003c000
        /*02b0*/ 	.short	0x010a
        /*02b2*/ 	.byte	0x25
	.zero		1


	//   ....[19]....
        /*02b4*/ 	.word	0x000030f0
        /*02b8*/ 	.word	0x000000ff
        /*02bc*/ 	.word	0x0003c020
        /*02c0*/ 	.short	0x010a
        /*02c2*/ 	.byte	0x25
	.zero		1


	//----- nvinfo : EIATTR_NUM_MBARRIERS
	.align		4
.L_48:
        /*02c4*/ 	.byte	0x03, 0x38
        /*02c6*/ 	.short	0x0006


	//----- nvinfo : EIATTR_EXIT_INSTR_OFFSETS
	.align		4
        /*02c8*/ 	.byte	0x04, 0x1c
        /*02ca*/ 	.short	(.L_50 - .L_49)


	//   ....[0]....
.L_49:
        /*02cc*/ 	.word	0x00003050


	//----- nvinfo : EIATTR_REQNTID
	.align		4
.L_50:
        /*02d0*/ 	.byte	0x04, 0x10
        /*02d2*/ 	.short	(.L_52 - .L_51)
.L_51:
        /*02d4*/ 	.word	0x00000100
        /*02d8*/ 	.word	0x00000001
        /*02dc*/ 	.word	0x00000001


	//----- nvinfo : EIATTR_CRS_STACK_SIZE
	.align		4
.L_52:
        /*02e0*/ 	.byte	0x04, 0x1e
        /*02e2*/ 	.short	(.L_54 - .L_53)
.L_53:
        /*02e4*/ 	.word	0x00000000


	//----- nvinfo : EIATTR_CBANK_PARAM_SIZE
	.align		4
.L_54:
        /*02e8*/ 	.byte	0x03, 0x19
        /*02ea*/ 	.short	0x0050


	//----- nvinfo : EIATTR_PARAM_CBANK
	.align		4
        /*02ec*/ 	.byte	0x04, 0x0a
        /*02ee*/ 	.short	(.L_56 - .L_55)
	.align		4
.L_55:
        /*02f0*/ 	.word	index@(.nv.constant0.gluon_tcgen05)
        /*02f4*/ 	.short	0x0380
        /*02f6*/ 	.short	0x0050


	//----- nvinfo : EIATTR_SW_WAR
	.align		4
.L_56:
        /*02f8*/ 	.byte	0x04, 0x36
        /*02fa*/ 	.short	(.L_58 - .L_57)
.L_57:
        /*02fc*/ 	.word	0x00000008
.L_58:


//--------------------- .nv.compat                --------------------------
	.section	.nv.compat,"",@"SHT_CUDA_COMPAT_INFO"
	.align	4
        /*0000*/ 	.byte	0x02, 0x02, 0x02, 0x00, 0x02, 0x05, 0x05, 0x00, 0x02, 0x03, 0x03, 0x00, 0x02, 0x06, 0x01, 0x00


//--------------------- .nv.callgraph             --------------------------
	.section	.nv.callgraph,"",@"SHT_CUDA_CALLGRAPH"
	.align	4
	.sectionentsize	8
	.align		4
        /*0000*/ 	.word	0x00000000
	.align		4
        /*0004*/ 	.word	0xffffffff
	.align		4
        /*0008*/ 	.word	0x00000000
	.align		4
        /*000c*/ 	.word	0xfffffffe
	.align		4
        /*0010*/ 	.word	0x00000000
	.align		4
        /*0014*/ 	.word	0xfffffffd
	.align		4
        /*0018*/ 	.word	0x00000000
	.align		4
        /*001c*/ 	.word	0xfffffffc


//--------------------- .text.gluon_tcgen05       --------------------------
	.section	.text.gluon_tcgen05,"ax",@progbits
	.align	128
        .global         gluon_tcgen05
        .type           gluon_tcgen05,@function
        .size           gluon_tcgen05,(.L_x_81 - gluon_tcgen05)
        .other          gluon_tcgen05,@"STO_CUDA_ENTRY STV_DEFAULT"
gluon_tcgen05:
.text.gluon_tcgen05:
[----:B------:R-:W1:Y:S01]  /*0000*/  LDC R1, c[0x0][0x37c] ;  /* 0x0000df00ff017b82 */ /* 0x000e620000000800 */
[----:B------:R-:W2:Y:S02]  /*0010*/  S2R R0, SR_TID.X ;  /* 0x0000000000007919 */ /* 0x000ea40000002100 */
[----:B--2---:R-:W-:-:S13]  /*0020*/  ISETP.GE.U32.AND P2, PT, R0, 0x20, PT ;  /* 0x000000200000780c */ /* 0x004fda0003f46070 */
[----:B------:R-:W-:Y:S05]  /*0030*/  @P2 BRA `(.L_x_0) ;  /* 0x0000000000b82947 */ /* 0x000fea0003800000 */
[----:B------:R-:W2:Y:S01]  /*0040*/  S2UR UR6, SR_CgaCtaId ;  /* 0x00000000000679c3 */ /* 0x000ea20000008800 */
[----:B------:R-:W-:Y:S01]  /*0050*/  NOP ;  /* 0x0000000000007918 */ /* 0x000fe20000000000 */
[----:B------:R-:W-:Y:S02]  /*0060*/  UMOV UR4, 0x40 ;  /* 0x0000004000047882 */ /* 0x000fe40000000000 */
[----:B--2---:R-:W-:-:S09]  /*0070*/  ULEA UR4, UR6, UR4, 0x18 ;  /* 0x0000000406047291 */ /* 0x004fd2000f8ec0ff */
[----:B------:R-:W2:Y:S01]  /*0080*/  LDS.U8 R2, [UR4] ;  /* 0x00000004ff027984 */ /* 0x000ea20008000000 */
[----:B------:R-:W-:Y:S02]  /*0090*/  UMOV UR4, 0x400 ;  /* 0x0000040000047882 */ /* 0x000fe40000000000 */
[----:B------:R-:W-:Y:S01]  /*00a0*/  ULEA UR4, UR6, UR4, 0x18 ;  /* 0x0000000406047291 */ /* 0x000fe2000f8ec0ff */
[----:B--2---:R-:W-:-:S13]  /*00b0*/  ISETP.NE.AND P0, PT, R2, RZ, PT ;  /* 0x000000ff0200720c */ /* 0x004fda0003f05270 */
[----:B------:R-:W-:Y:S05]  /*00c0*/  @P0 BRA `(.L_x_1) ;  /* 0x00000000007c0947 */ /* 0x000fea0003800000 */
[----:B------:R-:W-:-:S13]  /*00d0*/  ELECT P0, URZ, PT ;  /* 0x0000000000ff782f */ /* 0x000fda0003800000 */
[----:B------:R-:W-:Y:S05]  /*00e0*/  @!P0 BRA `(.L_x_2) ;  /* 0x0000000000848947 */ /* 0x000fea0003800000 */
[----:B------:R-:W-:Y:S01]  /*00f0*/  UMOV UR5, 0x8 ;  /* 0x0000000800057882 */ /* 0x000fe20000000000 */
[----:B------:R-:W-:Y:S02]  /*0100*/  IMAD.MOV.U32 R5, RZ, RZ, 0x1 ;  /* 0x00000001ff057424 */ /* 0x000fe400078e00ff */
[----:B------:R-:W-:Y:S02]  /*0110*/  IMAD.MOV.U32 R3, RZ, RZ, 0xff ;  /* 0x000000ffff037424 */ /* 0x000fe400078e00ff */
[----:B------:R-:W-:Y:S04]  /*0120*/  DEPBAR.LE SB2, 0x36 ;  /* 0x0000ad800000791a */ /* 0x000fe80000000000 */
[----:B------:R-:W2:Y:S02]  /*0130*/  UTCATOMSWS.FIND_AND_SET.ALIGN UP0, UR5, UR5 ;  /* 0x00000005000575e3 */ /* 0x000ea40008000800 */
[----:B--2---:R-:W-:-:S04]  /*0140*/  PLOP3.LUT P0, PT, PT, PT, UP0, 0x80, 0x8 ;  /* 0x000000000008781c */ /* 0x004fc80003f0f008 */
[----:B------:R-:W-:-:S04]  /*0150*/  SEL R2, RZ, 0xffffffff, !P0 ;  /* 0xffffffffff027807 */ /* 0x000fc80004000000 */
[----:B------:R-:W-:Y:S01]  /*0160*/  ISETP.NE.AND P0, PT, R2, RZ, PT ;  /* 0x000000ff0200720c */ /* 0x000fe20003f05270 */
[----:B------:R-:W-:-:S12]  /*0170*/  IMAD.U32 R2, RZ, RZ, UR5 ;  /* 0x00000005ff027e24 */ /* 0x000fd8000f8e00ff */
[----:B------:R-:W-:Y:S05]  /*0180*/  @P0 BRA `(.L_x_3) ;  /* 0x0000000000240947 */ /* 0x000fea0003800000 */
.L_x_4:
[----:B------:R-:W-:Y:S05]  /*0190*/  NANOSLEEP 0x64 ;  /* 0x000000640000795d */ /* 0x000fea0003800000 */
[----:B------:R-:W-:-:S05]  /*01a0*/  UMOV UR5, 0x8 ;  /* 0x0000000800057882 */ /* 0x000fca0000000000 */
[----:B------:R-:W-:Y:S04]  /*01b0*/  DEPBAR.LE SB2, 0x36 ;  /* 0x0000ad800000791a */ /* 0x000fe80000000000 */
[----:B------:R-:W2:Y:S02]  /*01c0*/  UTCATOMSWS.FIND_AND_SET.ALIGN UP0, UR5, UR5 ;  /* 0x00000005000575e3 */ /* 0x000ea40008000800 */
[----:B--2---:R-:W-:-:S04]  /*01d0*/  PLOP3.LUT P0, PT, PT, PT, UP0, 0x80, 0x8 ;  /* 0x000000000008781c */ /* 0x004fc80003f0f008 */
[----:B------:R-:W-:-:S04]  /*01e0*/  SEL R2, RZ, 0xffffffff, !P0 ;  /* 0xffffffffff027807 */ /* 0x000fc80004000000 */
[----:B------:R-:W-:Y:S01]  /*01f0*/  ISETP.NE.AND P0, PT, R2, RZ, PT ;  /* 0x000000ff0200720c */ /* 0x000fe20003f05270 */
[----:B------:R-:W-:-:S12]  /*0200*/  IMAD.U32 R2, RZ, RZ, UR5 ;  /* 0x00000005ff027e24 */ /* 0x000fd8000f8e00ff */
[----:B------:R-:W-:Y:S05]  /*0210*/  @!P0 BRA `(.L_x_4) ;  /* 0xfffffffc00dc8947 */ /* 0x000fea000383ffff */
.L_x_3:
[C---:B------:R-:W-:Y:S01]  /*0220*/  VIADD R4, R2.reuse, 0x10 ;  /* 0x0000001002047836 */ /* 0x040fe20000000000 */
[----:B------:R-:W-:Y:S01]  /*0230*/  UMOV UR5, 0x50 ;  /* 0x0000005000057882 */ /* 0x000fe20000000000 */
[----:B------:R-:W-:Y:S01]  /*0240*/  SHF.L.U32 R3, R3, R2, RZ ;  /* 0x0000000203037219 */ /* 0x000fe200000006ff */
[----:B------:R-:W-:Y:S01]  /*0250*/  ULEA UR5, UR6, UR5, 0x18 ;  /* 0x0000000506057291 */ /* 0x000fe2000f8ec0ff */
[----:B------:R-:W-:Y:S01]  /*0260*/  IMAD.SHL.U32 R2, R2, 0x20, RZ ;  /* 0x0000002002027824 */ /* 0x000fe200078e00ff */
[----:B------:R-:W-:-:S04]  /*0270*/  SHF.L.U32 R4, R5, R4, RZ ;  /* 0x0000000405047219 */ /* 0x000fc800000006ff */
[----:B------:R-:W-:-:S05]  /*0280*/  LOP3.LUT R3, R4, R3, RZ, 0xfc, !PT ;  /* 0x0000000304037212 */ /* 0x000fca00078efcff */
[----:B------:R2:W-:Y:S04]  /*0290*/  ATOMS.OR RZ, [UR5], R3 ;  /* 0x00000003ffff798c */ /* 0x0005e8000b000005 */
[----:B------:R2:W-:Y:S01]  /*02a0*/  STS [UR4], R2 ;  /* 0x00000002ff007988 */ /* 0x0005e20008000804 */
[----:B------:R-:W-:Y:S05]  /*02b0*/  BRA `(.L_x_2) ;  /* 0x0000000000107947 */ /* 0x000fea0003800000 */
.L_x_1:
[----:B------:R-:W-:Y:S01]  /*02c0*/  IMAD.MOV.U32 R3, RZ, RZ, -0x1 ;  /* 0xffffffffff037424 */ /* 0x000fe200078e00ff */
[----:B------:R-:W-:-:S04]  /*02d0*/  MOV R2, 0x300 ;  /* 0x0000030000027802 */ /* 0x000fc80000000f00 */
[----:B------:R2:W-:Y:S03]  /*02e0*/  STS [UR4], R3 ;  /* 0x00000003ff007988 */ /* 0x0005e60008000804 */
[----:B-12---:R-:W-:Y:S05]  /*02f0*/  CALL.REL.NOINC `($__internal_1_$__cuda_sm10x_tcgen05_guardrail_trap_phase_invalid_during_alloc) ;  /* 0x0000002c00947944 */ /* 0x006fea0003c00000 */
.L_x_2:
[----:B------:R-:W-:Y:S05]  /*0300*/  WARPSYNC.ALL ;  /* 0x0000000000007948 */ /* 0x000fea0003800000 */
[----:B------:R-:W-:Y:S01]  /*0310*/  NOP ;  /* 0x0000000000007918 */ /* 0x000fe20000000000 */
.L_x_0:
[----:B------:R-:W3:Y:S08]  /*0320*/  S2UR UR4, SR_CgaCtaId ;  /* 0x00000000000479c3 */ /* 0x000ef00000008800 */
[----:B------:R-:W-:Y:S01]  /*0330*/  BAR.SYNC.DEFER_BLOCKING 0x0 ;  /* 0x0000000000007b1d */ /* 0x000fe20000010000 */
[----:B------:R-:W-:-:S05]  /*0340*/  LOP3.LUT R68, R0, 0xff, RZ, 0xc0, !PT ;  /* 0x000000ff00447812 */ /* 0x000fca00078ec0ff */
[----:B------:R-:W-:Y:S02]  /*0350*/  UMOV UR11, 0x400 ;  /* 0x00000400000b7882 */ /* 0x000fe40000000000 */
[----:B------:R-:W4:Y:S08]  /*0360*/  LDC R4, c[0x0][0x398] ;  /* 0x0000e600ff047b82 */ /* 0x000f300000000800 */
[----:B------:R-:W5:Y:S01]  /*0370*/  LDC R10, c[0x0][0x3a0] ;  /* 0x0000e800ff0a7b82 */ /* 0x000f620000000800 */
[----:B---3--:R-:W-:-:S07]  /*0380*/  ULEA UR11, UR4, UR11, 0x18 ;  /* 0x0000000b040b7291 */ /* 0x008fce000f8ec0ff */
[----:B------:R-:W3:Y:S02]  /*0390*/  S2UR UR14, SR_CTAID.Y ;  /* 0x00000000000e79c3 */ /* 0x000ee40000002600 */
[----:B--2---:R-:W2:Y:S06]  /*03a0*/  LDS R3, [UR11] ;  /* 0x0000000bff037984 */ /* 0x004eac0008000800 */
[----:B------:R-:W-:Y:S06]  /*03b0*/  BAR.SYNC.DEFER_BLOCKING 0x0 ;  /* 0x0000000000007b1d */ /* 0x000fec0000010000 */
[----:B------:R-:W-:Y:S05]  /*03c0*/  @P2 BRA `(.L_x_5) ;  /* 0x0000000000182947 */ /* 0x000fea0003800000 */
[----:B------:R-:W-:Y:S01]  /*03d0*/  ELECT P0, URZ, PT ;  /* 0x0000000000ff782f */ /* 0x000fe20003800000 */
[----:B------:R-:W-:Y:S01]  /*03e0*/  IMAD.MOV.U32 R2, RZ, RZ, 0x1 ;  /* 0x00000001ff027424 */ /* 0x000fe200078e00ff */
[----:B------:R-:W-:Y:S01]  /*03f0*/  UMOV UR5, 0x40 ;  /* 0x0000004000057882 */ /* 0x000fe20000000000 */
[----:B------:R-:W-:Y:S01]  /*0400*/  UVIRTCOUNT.DEALLOC.SMPOOL 0x80 ;  /* 0x000000800000784c */ /* 0x000fe20000000000 */
[----:B------:R-:W-:-:S09]  /*0410*/  ULEA UR5, UR4, UR5, 0x18 ;  /* 0x0000000504057291 */ /* 0x000fd2000f8ec0ff */
[----:B------:R5:W-:Y:S03]  /*0420*/  @P0 STS.U8 [UR5], R2 ;  /* 0x00000002ff000988 */ /* 0x000be60008000005 */
.L_x_5:
[----:B------:R-:W5:Y:S01]  /*0430*/  S2UR UR4, SR_CTAID.Z ;  /* 0x00000000000479c3 */ /* 0x000f620000002700 */
[----:B------:R-:W4:Y:S01]  /*0440*/  LDCU UR5, c[0x0][0x370] ;  /* 0x00006e00ff0577ac */ /* 0x000f220008000800 */
[----:B------:R-:W-:Y:S01]  /*0450*/  ISETP.GE.U32.AND P0, PT, R68, 0x20, PT ;  /* 0x000000204400780c */ /* 0x000fe20003f06070 */
[----:B----4-:R-:W-:Y:S01]  /*0460*/  VIADD R4, R4, 0xffffffff ;  /* 0xffffffff04047836 */ /* 0x010fe20000000000 */
[C---:B------:R-:W-:Y:S01]  /*0470*/  ISETP.NE.U32.AND P3, PT, R68.reuse, RZ, PT ;  /* 0x000000ff4400720c */ /* 0x040fe20003f65070 */
[----:B------:R-:W5:Y:S01]  /*0480*/  LDCU UR6, c[0x0][0x374] ;  /* 0x00006e80ff0677ac */ /* 0x000f620008000800 */
[----:B------:R-:W-:Y:S01]  /*0490*/  LEA R11, R68, UR11, 0x2 ;  /* 0x0000000b440b7c11 */ /* 0x000fe2000f8e10ff */
[----:B-----5:R-:W-:Y:S01]  /*04a0*/  VIADD R12, R10, 0xffffffff ;  /* 0xffffffff0a0c7836 */ /* 0x020fe20000000000 */
[----:B------:R-:W4:Y:S01]  /*04b0*/  S2UR UR16, SR_CTAID.X ;  /* 0x00000000001079c3 */ /* 0x000f220000002500 */
[----:B------:R-:W5:Y:S01]  /*04c0*/  LDCU.64 UR12, c[0x0][0x3c0] ;  /* 0x00007800ff0c77ac */ /* 0x000f620008000a00 */
[----:B--2---:R-:W-:Y:S01]  /*04d0*/  R2UR UR10, R3 ;  /* 0x00000000030a72ca */ /* 0x004fe200000e0000 */
[----:B------:R-:W-:Y:S04]  /*04e0*/  BSSY.RECONVERGENT B0, `(.L_x_6) ;  /* 0x0000011000007945 */ /* 0x000fe80003800200 */
[----:B------:R2:W-:Y:S01]  /*04f0*/  @!P0 STS [R11], RZ ;  /* 0x000000ff0b008388 */ /* 0x0005e20000000800 */
[----:B------:R-:W-:-:S03]  /*0500*/  NOP ;  /* 0x0000000000007918 */ /* 0x000fc60000000000 */
[----:B------:R2:W-:Y:S01]  /*0510*/  @!P3 STS [UR11+0x24], R4 ;  /* 0x00002404ff00b988 */ /* 0x0005e2000800080b */
[----:B---3--:R-:W-:-:S03]  /*0520*/  UIMAD UR4, UR4, UR6, UR14 ;  /* 0x00000006040472a4 */ /* 0x008fc6000f8e020e */
[----:B------:R2:W-:Y:S01]  /*0530*/  @!P3 STS [UR11+0x20], R12 ;  /* 0x0000200cff00b988 */ /* 0x0005e2000800080b */
[----:B----4-:R-:W-:-:S04]  /*0540*/  UIMAD UR4, UR4, UR5, UR16 ;  /* 0x00000005040472a4 */ /* 0x010fc8000f8e0210 */
[----:B------:R-:W-:-:S04]  /*0550*/  UIMAD UR4, UR4, 0x180, URZ ;  /* 0x00000180040478a4 */ /* 0x000fc8000f8e02ff */
[----:B-----5:R-:W-:-:S04]  /*0560*/  UIADD3 UR8, UP0, UPT, UR4, UR12, URZ ;  /* 0x0000000c04087290 */ /* 0x020fc8000ff1e0ff */
[----:B------:R-:W-:Y:S01]  /*0570*/  ULEA.HI.X.SX32 UR9, UR4, UR13, 0x1, UP0 ;  /* 0x0000000d04097291 */ /* 0x000fe200080f0eff */
[----:B--2---:R-:W-:Y:S11]  /*0580*/  @P3 BRA `(.L_x_7) ;  /* 0x0000000000183947 */ /* 0x004ff60003800000 */
[----:B------:R-:W2:Y:S01]  /*0590*/  LDS R2, [UR11+0x8] ;  /* 0x0000080bff027984 */ /* 0x000ea20008000800 */
[----:B------:R-:W3:Y:S01]  /*05a0*/  LDC.64 R6, c[0x0][0x380] ;  /* 0x0000e000ff067b82 */ /* 0x000ee20000000a00 */
[----:B------:R-:W-:Y:S02]  /*05b0*/  IMAD.MOV.U32 R3, RZ, RZ, 0x70 ;  /* 0x00000070ff037424 */ /* 0x000fe400078e00ff */
[----:B---3--:R3:W-:Y:S03]  /*05c0*/  STS.64 [UR11], R6 ;  /* 0x00000006ff007988 */ /* 0x0087e60008000a0b */
[----:B--2---:R-:W-:-:S05]  /*05d0*/  LOP3.LUT R2, R2, 0x10, R3, 0xd8, !PT ;  /* 0x0000001002027812 */ /* 0x004fca00078ed803 */
[----:B------:R3:W-:Y:S02]  /*05e0*/  STS [UR11+0x8], R2 ;  /* 0x00000802ff007988 */ /* 0x0007e4000800080b */
.L_x_7:
[----:B------:R-:W-:Y:S05]  /*05f0*/  BSYNC.RECONVERGENT B0 ;  /* 0x0000000000007941 */ /* 0x000fea0003800200 */
.L_x_6:
[----:B------:R-:W-:Y:S04]  /*0600*/  BSSY.RECONVERGENT B0, `(.L_x_8) ;  /* 0x000000a000007945 */ /* 0x000fe80003800200 */
[----:B------:R-:W-:Y:S05]  /*0610*/  @P3 BRA `(.L_x_9) ;  /* 0x0000000000203947 */ /* 0x000fea0003800000 */
[----:B---3--:R-:W2:Y:S01]  /*0620*/  LDS R2, [UR11+0x34] ;  /* 0x0000340bff027984 */ /* 0x008ea20008000800 */
[----:B------:R-:W-:Y:S02]  /*0630*/  IMAD.MOV.U32 R3, RZ, RZ, 0x3f000000 ;  /* 0x3f000000ff037424 */ /* 0x000fe400078e00ff */
[----:B------:R-:W-:Y:S01]  /*0640*/  @!P3 IMAD.MOV.U32 R5, RZ, RZ, 0x3f ;  /* 0x0000003fff05b424 */ /* 0x000fe200078e00ff */
[----:B------:R-:W3:Y:S02]  /*0650*/  @!P3 LDS R6, [UR11+0x38] ;  /* 0x0000380bff06b984 */ /* 0x000ee40008000800 */
[----:B--2---:R-:W-:Y:S02]  /*0660*/  LOP3.LUT R2, R2, 0xff000000, R3, 0xb8, !PT ;  /* 0xff00000002027812 */ /* 0x004fe400078eb803 */
[----:B---3--:R-:W-:-:S03]  /*0670*/  @!P3 LOP3.LUT R3, R6, 0xff, R5, 0xb8, !PT ;  /* 0x000000ff0603b812 */ /* 0x008fc600078eb805 */
[----:B------:R2:W-:Y:S04]  /*0680*/  STS [UR11+0x34], R2 ;  /* 0x00003402ff007988 */ /* 0x0005e8000800080b */
[----:B------:R2:W-:Y:S02]  /*0690*/  @!P3 STS [UR11+0x38], R3 ;  /* 0x00003803ff00b988 */ /* 0x0005e4000800080b */
.L_x_9:
[----:B------:R-:W-:Y:S05]  /*06a0*/  BSYNC.RECONVERGENT B0 ;  /* 0x0000000000007941 */ /* 0x000fea0003800200 */
.L_x_8:
[----:B------:R-:W-:Y:S04]  /*06b0*/  BSSY.RECONVERGENT B0, `(.L_x_10) ;  /* 0x000000e000007945 */ /* 0x000fe80003800200 */
[----:B------:R-:W-:Y:S05]  /*06c0*/  @P3 BRA `(.L_x_11) ;  /* 0x0000000000303947 */ /* 0x000fea0003800000 */
[----:B--2---:R-:W2:Y:S01]  /*06d0*/  LDS R3, [UR11+0x34] ;  /* 0x0000340bff037984 */ /* 0x004ea20008000800 */
[----:B------:R-:W4:Y:S03]  /*06e0*/  LDC.64 R8, c[0x0][0x3a8] ;  /* 0x0000ea00ff087b82 */ /* 0x000f260000000a00 */
[----:B---3--:R-:W3:Y:S01]  /*06f0*/  LDS R2, [UR11+0x1c] ;  /* 0x00001c0bff027984 */ /* 0x008ee20008000800 */
[C---:B----4-:R-:W-:Y:S01]  /*0700*/  SHF.L.U64.HI R6, R8.reuse, 0x1, R9 ;  /* 0x0000000108067819 */ /* 0x050fe20000010209 */
[----:B------:R-:W-:-:S03]  /*0710*/  IMAD.SHL.U32 R5, R8, 0x2, RZ ;  /* 0x0000000208057824 */ /* 0x000fc600078e00ff */
[--C-:B------:R-:W-:Y:S02]  /*0720*/  SHF.R.U32.HI R7, RZ, 0x4, R6.reuse ;  /* 0x00000004ff077819 */ /* 0x100fe40000011606 */
[----:B------:R-:W-:-:S05]  /*0730*/  SHF.R.U64 R5, R5, 0x4, R6 ;  /* 0x0000000405057819 */ /* 0x000fca0000001206 */
[----:B------:R4:W-:Y:S01]  /*0740*/  STS [UR11+0xc], R5 ;  /* 0x00000c05ff007988 */ /* 0x0009e2000800080b */
[----:B--2---:R-:W-:Y:S02]  /*0750*/  LOP3.LUT R3, R3, 0x7, RZ, 0xb8, !PT ;  /* 0x0000000703037812 */ /* 0x004fe400078eb8ff */
[----:B---3--:R-:W-:-:S03]  /*0760*/  LOP3.LUT R2, R2, 0xf, R7, 0xb8, !PT ;  /* 0x0000000f02027812 */ /* 0x008fc600078eb807 */
[----:B------:R4:W-:Y:S04]  /*0770*/  STS [UR11+0x34], R3 ;  /* 0x00003403ff007988 */ /* 0x0009e8000800080b */
[----:B------:R4:W-:Y:S02]  /*0780*/  STS [UR11+0x1c], R2 ;  /* 0x00001c02ff007988 */ /* 0x0009e4000800080b */
.L_x_11:
[----:B------:R-:W-:Y:S05]  /*0790*/  BSYNC.RECONVERGENT B0 ;  /* 0x0000000000007941 */ /* 0x000fea0003800200 */
.L_x_10:
[----:B------:R-:W-:Y:S04]  /*07a0*/  BSSY.RECONVERGENT B1, `(.L_x_12) ;  /* 0x000001a000017945 */ /* 0x000fe80003800200 */
[----:B------:R-:W-:Y:S04]  /*07b0*/  BSSY.RELIABLE B0, `(.L_x_13) ;  /* 0x0000015000007945 */ /* 0x000fe80003800100 */
[----:B------:R-:W-:Y:S05]  /*07c0*/  @P3 BRA `(.L_x_14) ;  /* 0x0000000000203947 */ /* 0x000fea0003800000 */
[----:B--234-:R-:W2:Y:S02]  /*07d0*/  LDS R2, [UR11+0x34] ;  /* 0x0000340bff027984 */ /* 0x01cea40008000800 */
[----:B--2---:R-:W-:-:S05]  /*07e0*/  LOP3.LUT R2, R2, 0x38, RZ, 0xb8, !PT ;  /* 0x0000003802027812 */ /* 0x004fca00078eb8ff */
[----:B------:R2:W-:Y:S01]  /*07f0*/  STS [UR11+0x34], R2 ;  /* 0x00003402ff007988 */ /* 0x0005e2000800080b */
[----:B------:R-:W-:Y:S05]  /*0800*/  @P3 BRA `(.L_x_15) ;  /* 0x0000000000203947 */ /* 0x000fea0003800000 */
[----:B--2---:R-:W2:Y:S01]  /*0810*/  LDS R2, [UR11+0x8] ;  /* 0x0000080bff027984 */ /* 0x004ea20008000800 */
[----:B------:R-:W-:-:S05]  /*0820*/  IMAD.MOV.U32 R3, RZ, RZ, 0x780 ;  /* 0x00000780ff037424 */ /* 0x000fca00078e00ff */
[----:B--2---:R-:W-:-:S05]  /*0830*/  LOP3.LUT R2, R2, 0x500, R3, 0xd8, !PT ;  /* 0x0000050002027812 */ /* 0x004fca00078ed803 */
[----:B------:R5:W-:Y:S02]  /*0840*/  STS [UR11+0x8], R2 ;  /* 0x00000802ff007988 */ /* 0x000be4000800080b */
.L_x_14:
[----:B------:R-:W-:Y:S05]  /*0850*/  @P3 BRA `(.L_x_16) ;  /* 0x0000000000283947 */ /* 0x000fea0003800000 */
[----:B--2345:R-:W2:Y:S02]  /*0860*/  LDS R2, [UR11+0x8] ;  /* 0x0000080bff027984 */ /* 0x03cea40008000800 */
[----:B--2---:R-:W-:-:S05]  /*0870*/  LOP3.LUT R2, R2, 0x1800, RZ, 0xb8, !PT ;  /* 0x0000180002027812 */ /* 0x004fca00078eb8ff */
[----:B------:R3:W-:Y:S02]  /*0880*/  STS [UR11+0x8], R2 ;  /* 0x00000802ff007988 */ /* 0x0007e4000800080b */
.L_x_15:
[----:B------:R-:W-:Y:S05]  /*0890*/  @P3 BREAK.RELIABLE B0 ;  /* 0x0000000000003942 */ /* 0x000fea0003800100 */
[----:B------:R-:W-:Y:S05]  /*08a0*/  @P3 BRA `(.L_x_17) ;  /* 0x0000000000243947 */ /* 0x000fea0003800000 */
[----:B------:R-:W4:Y:S01]  /*08b0*/  LDS R3, [UR11+0x8] ;  /* 0x0000080bff037984 */ /* 0x000f220008000800 */
[----:B--23--:R-:W-:-:S05]  /*08c0*/  IMAD.MOV.U32 R2, RZ, RZ, 0x6000 ;  /* 0x00006000ff027424 */ /* 0x00cfca00078e00ff */
[----:B----4-:R-:W-:-:S04]  /*08d0*/  LOP3.LUT R2, R3, 0x6000, R2, 0xd8, !PT ;  /* 0x0000600003027812 */ /* 0x010fc800078ed802 */
[----:B------:R-:W-:-:S05]  /*08e0*/  LOP3.LUT R2, R2, 0x400000, RZ, 0xb8, !PT ;  /* 0x0040000002027812 */ /* 0x000fca00078eb8ff */
[----:B------:R2:W-:Y:S02]  /*08f0*/  STS [UR11+0x8], R2 ;  /* 0x00000802ff007988 */ /* 0x0005e4000800080b */
.L_x_16:
[----:B------:R-:W-:Y:S05]  /*0900*/  BSYNC.RELIABLE B0 ;  /* 0x0000000000007941 */ /* 0x000fea0003800100 */
.L_x_13:
[----:B--2345:R-:W2:Y:S02]  /*0910*/  @!P3 LDS R2, [UR11+0x8] ;  /* 0x0000080bff02b984 */ /* 0x03cea40008000800 */
[----:B--2---:R-:W-:-:S05]  /*0920*/  @!P3 LOP3.LUT R2, R2, 0x8000, RZ, 0xb8, !PT ;  /* 0x000080000202b812 */ /* 0x004fca00078eb8ff */
[----:B------:R4:W-:Y:S02]  /*0930*/  @!P3 STS [UR11+0x8], R2 ;  /* 0x00000802ff00b988 */ /* 0x0009e4000800080b */
.L_x_17:
[----:B------:R-:W-:Y:S05]  /*0940*/  BSYNC.RECONVERGENT B1 ;  /* 0x0000000000017941 */ /* 0x000fea0003800200 */
.L_x_12:
[----:B------:R-:W-:Y:S05]  /*0950*/  WARPSYNC.ALL ;  /* 0x0000000000007948 */ /* 0x000fea0003800000 */
[----:B------:R-:W-:Y:S01]  /*0960*/  NOP ;  /* 0x0000000000007918 */ /* 0x000fe20000000000 */
[----:B------:R-:W5:Y:S02]  /*0970*/  LDC R5, c[0x0][0x39c] ;  /* 0x0000e700ff057b82 */ /* 0x000f640000000800 */
[----:B-----5:R-:W-:Y:S01]  /*0980*/  VIADD R5, R5, 0xffffffff ;  /* 0xffffffff05057836 */ /* 0x020fe20000000000 */
[----:B------:R-:W-:Y:S06]  /*0990*/  @P0 BRA `(.L_x_18) ;  /* 0x0000000000300947 */ /* 0x000fec0003800000 */
[----:B--234-:R-:W2:Y:S01]  /*09a0*/  S2R R2, SR_LANEID ;  /* 0x0000000000027919 */ /* 0x01cea20000000000 */
[----:B------:R-:W-:Y:S05]  /*09b0*/  WARPSYNC.ALL ;  /* 0x0000000000007948 */ /* 0x000fea0003800000 */
[----:B------:R-:W-:Y:S01]  /*09c0*/  NOP ;  /* 0x0000000000007918 */ /* 0x000fe20000000000 */
[----:B--2---:R-:W-:-:S05]  /*09d0*/  IMAD.SHL.U32 R6, R2, 0x4, RZ ;  /* 0x0000000402067824 */ /* 0x004fca00078e00ff */
[----:B------:R-:W2:Y:S01]  /*09e0*/  LDS R7, [R6+UR11] ;  /* 0x0000000b06077984 */ /* 0x000ea20008000800 */
[----:B------:R-:W-:-:S05]  /*09f0*/  IADD3 R2, P1, PT, R6, UR8, RZ ;  /* 0x0000000806027c10 */ /* 0x000fca000ff3e0ff */
[----:B------:R-:W-:-:S05]  /*0a00*/  IMAD.X R3, RZ, RZ, UR9, P1 ;  /* 0x00000009ff037e24 */ /* 0x000fca00088e06ff */
[----:B--2---:R5:W2:Y:S01]  /*0a10*/  ATOMG.E.EXCH.STRONG.GPU PT, RZ, [R2], R7 ;  /* 0x0000000702ff73a8 */ /* 0x004aa200041ee100 */
[----:B------:R-:W-:-:S04]  /*0a20*/  DEPBAR {5,4,3,2,1,0} ;  /* 0x0000003f0000791a */ /* 0x000fc80000000000 */
[----:B------:R-:W3:Y:S02]  /*0a30*/  CCTL.E.C.LDCU.IV.DEEP [UR8] ;  /* 0x0000000008007540 */ /* 0x000ee40009c08000 */
[----:B---3--:R5:W-:Y:S01]  /*0a40*/  UTMACCTL.IV [UR8] ;  /* 0x00000000080079b9 */ /* 0x008be20008000000 */
[----:B------:R-:W-:Y:S01]  /*0a50*/  NOP ;  /* 0x0000000000007918 */ /* 0x000fe20000000000 */
.L_x_18:
[----:B------:R-:W-:Y:S05]  /*0a60*/  @P0 BRA `(.L_x_19) ;  /* 0x00000000000c0947 */ /* 0x000fea0003800000 */
[----:B------:R0:W-:Y:S01]  /*0a70*/  UTMACMDFLUSH ;  /* 0x00000000000079b7 */ /* 0x0001e20000000000 */
[----:B------:R-:W-:Y:S05]  /*0a80*/  @P0 BRA `(.L_x_19) ;  /* 0x0000000000040947 */ /* 0x000fea0003800000 */
[----:B------:R-:W-:-:S04]  /*0a90*/  DEPBAR.LE SB0, 0x0 ;  /* 0x000080000000791a */ /* 0x000fc80000000000 */
.L_x_19:
[----:B------:R-:W-:Y:S05]  /*0aa0*/  WARPSYNC.ALL ;  /* 0x0000000000007948 */ /* 0x000fea0003800000 */
[----:B------:R-:W-:Y:S01]  /*0ab0*/  NOP ;  /* 0x0000000000007918 */ /* 0x000fe20000000000 */
[----:B--2---:R-:W-:Y:S06]  /*0ac0*/  BAR.SYNC.DEFER_BLOCKING 0x0 ;  /* 0x0000000000007b1d */ /* 0x004fec0000010000 */
[----:B------:R-:W-:Y:S02]  /*0ad0*/  BSSY.RECONVERGENT B1, `(.L_x_20) ;  /* 0x000000b000017945 */ /* 0x000fe40003800200 */
[----:B------:R-:W-:Y:S06]  /*0ae0*/  BAR.SYNC.DEFER_BLOCKING 0x0 ;  /* 0x0000000000007b1d */ /* 0x000fec0000010000 */
[----:B------:R2:W-:Y:S01]  /*0af0*/  @!P0 STS [R11], RZ ;  /* 0x000000ff0b008388 */ /* 0x0005e20000000800 */
[----:B------:R-:W-:Y:S01]  /*0b00*/  NOP ;  /* 0x0000000000007918 */ /* 0x000fe20000000000 */
[----:B------:R-:W-:Y:S05]  /*0b10*/  @P3 BRA `(.L_x_21) ;  /* 0x0000000000183947 */ /* 0x000fea0003800000 */
[----:B---345:R-:W3:Y:S01]  /*0b20*/  LDS R2, [UR11+0x8] ;  /* 0x0000080bff027984 */ /* 0x038ee20008000800 */
[----:B------:R-:W4:Y:S01]  /*0b30*/  LDC.64 R6, c[0x0][0x388] ;  /* 0x0000e200ff067b82 */ /* 0x000f220000000a00 */
[----:B------:R-:W-:Y:S02]  /*0b40*/  IMAD.MOV.U32 R3, RZ, RZ, 0x70 ;  /* 0x00000070ff037424 */ /* 0x000fe400078e00ff */
[----:B----4-:R4:W-:Y:S03]  /*0b50*/  STS.64 [UR11], R6 ;  /* 0x00000006ff007988 */ /* 0x0109e60008000a0b */
[----:B---3--:R-:W-:-:S05]  /*0b60*/  LOP3.LUT R2, R2, 0x10, R3, 0xd8, !PT ;  /* 0x0000001002027812 */ /* 0x008fca00078ed803 */
[----:B------:R4:W-:Y:S02]  /*0b70*/  STS [UR11+0x8], R2 ;  /* 0x00000802ff007988 */ /* 0x0009e4000800080b */
.L_x_21:
[----:B-----5:R-:W-:Y:S05]  /*0b80*/  BSYNC.RECONVERGENT B1 ;  /* 0x0000000000017941 */ /* 0x020fea0003800200 */
.L_x_20:
[----:B------:R-:W-:Y:S04]  /*0b90*/  BSSY.RECONVERGENT B1, `(.L_x_22) ;  /* 0x000000a000017945 */ /* 0x000fe80003800200 */
[----:B------:R-:W-:Y:S05]  /*0ba0*/  @P3 BRA `(.L_x_23) ;  /* 0x0000000000203947 */ /* 0x000fea0003800000 */
[----:B---34-:R-:W3:Y:S01]  /*0bb0*/  LDS R2, [UR11+0x34] ;  /* 0x0000340bff027984 */ /* 0x018ee20008000800 */
[----:B------:R-:W-:Y:S02]  /*0bc0*/  IMAD.MOV.U32 R7, RZ, RZ, 0x3f000000 ;  /* 0x3f000000ff077424 */ /* 0x000fe400078e00ff */
[----:B------:R-:W-:Y:S01]  /*0bd0*/  @!P3 IMAD.MOV.U32 R3, RZ, RZ, 0x7f ;  /* 0x0000007fff03b424 */ /* 0x000fe200078e00ff */
[----:B------:R-:W4:Y:S02]  /*0be0*/  @!P3 LDS R6, [UR11+0x38] ;  /* 0x0000380bff06b984 */ /* 0x000f240008000800 */
[----:B---3--:R-:W-:Y:S02]  /*0bf0*/  LOP3.LUT R2, R2, 0xff000000, R7, 0xb8, !PT ;  /* 0xff00000002027812 */ /* 0x008fe400078eb807 */
[----:B----4-:R-:W-:-:S03]  /*0c00*/  @!P3 LOP3.LUT R3, R6, 0xff, R3, 0xb8, !PT ;  /* 0x000000ff0603b812 */ /* 0x010fc600078eb803 */
[----:B------:R5:W-:Y:S04]  /*0c10*/  STS [UR11+0x34], R2 ;  /* 0x00003402ff007988 */ /* 0x000be8000800080b */
[----:B------:R5:W-:Y:S02]  /*0c20*/  @!P3 STS [UR11+0x38], R3 ;  /* 0x00003803ff00b988 */ /* 0x000be4000800080b */
.L_x_23:
[----:B------:R-:W-:Y:S05]  /*0c30*/  BSYNC.RECONVERGENT B1 ;  /* 0x0000000000017941 */ /* 0x000fea0003800200 */
.L_x_22:
[----:B------:R-:W-:Y:S04]  /*0c40*/  BSSY.RECONVERGENT B1, `(.L_x_24) ;  /* 0x0000004000017945 */ /* 0x000fe80003800200 */
[----:B------:R-:W-:Y:S05]  /*0c50*/  @P3 BRA `(.L_x_25) ;  /* 0x0000000000083947 */ /* 0x000fea0003800000 */
[----:B------:R2:W-:Y:S04]  /*0c60*/  STS [UR11+0x24], R12 ;  /* 0x0000240cff007988 */ /* 0x0005e8000800080b */
[----:B------:R2:W-:Y:S02]  /*0c70*/  STS [UR11+0x20], R5 ;  /* 0x00002005ff007988 */ /* 0x0005e4000800080b */
.L_x_25:
[----:B------:R-:W-:Y:S05]  /*0c80*/  BSYNC.RECONVERGENT B1 ;  /* 0x0000000000017941 */ /* 0x000fea0003800200 */
.L_x_24:
[----:B------:R-:W-:Y:S04]  /*0c90*/  BSSY.RECONVERGENT B1, `(.L_x_26) ;  /* 0x000000e000017945 */ /* 0x000fe80003800200 */
[----:B------:R-:W-:Y:S05]  /*0ca0*/  @P3 BRA `(.L_x_27) ;  /* 0x0000000000303947 */ /* 0x000fea0003800000 */
[----:B-----5:R-:W5:Y:S01]  /*0cb0*/  LDS R3, [UR11+0x34] ;  /* 0x0000340bff037984 */ /* 0x020f620008000800 */
[----:B----4-:R-:W4:Y:S03]  /*0cc0*/  LDC.64 R6, c[0x0][0x3b0] ;  /* 0x0000ec00ff067b82 */ /* 0x010f260000000a00 */
[----:B---3--:R-:W3:Y:S01]  /*0cd0*/  LDS R2, [UR11+0x1c] ;  /* 0x00001c0bff027984 */ /* 0x008ee20008000800 */
[C---:B----4-:R-:W-:Y:S01]  /*0ce0*/  SHF.L.U64.HI R7, R6.reuse, 0x1, R7 ;  /* 0x0000000106077819 */ /* 0x050fe20000010207 */
[----:B------:R-:W-:-:S03]  /*0cf0*/  IMAD.SHL.U32 R6, R6, 0x2, RZ ;  /* 0x0000000206067824 */ /* 0x000fc600078e00ff */
[--C-:B------:R-:W-:Y:S02]  /*0d00*/  SHF.R.U32.HI R9, RZ, 0x4, R7.reuse ;  /* 0x00000004ff097819 */ /* 0x100fe40000011607 */
[----:B------:R-:W-:-:S05]  /*0d10*/  SHF.R.U64 R6, R6, 0x4, R7 ;  /* 0x0000000406067819 */ /* 0x000fca0000001207 */
[----:B------:R4:W-:Y:S01]  /*0d20*/  STS [UR11+0xc], R6 ;  /* 0x00000c06ff007988 */ /* 0x0009e2000800080b */
[----:B-----5:R-:W-:Y:S02]  /*0d30*/  LOP3.LUT R3, R3, 0x7, RZ, 0xb8, !PT ;  /* 0x0000000703037812 */ /* 0x020fe400078eb8ff */
[----:B---3--:R-:W-:-:S03]  /*0d40*/  LOP3.LUT R2, R2, 0xf, R9, 0xb8, !PT ;  /* 0x0000000f02027812 */ /* 0x008fc600078eb809 */
[----:B------:R4:W-:Y:S04]  /*0d50*/  STS [UR11+0x34], R3 ;  /* 0x00003403ff007988 */ /* 0x0009e8000800080b */
[----:B------:R4:W-:Y:S02]  /*0d60*/  STS [UR11+0x1c], R2 ;  /* 0x00001c02ff007988 */ /* 0x0009e4000800080b */
.L_x_27:
[----:B------:R-:W-:Y:S05]  /*0d70*/  BSYNC.RECONVERGENT B1 ;  /* 0x0000000000017941 */ /* 0x000fea0003800200 */
.L_x_26:
[----:B------:R-:W-:Y:S04]  /*0d80*/  BSSY.RECONVERGENT B2, `(.L_x_28) ;  /* 0x000001a000027945 */ /* 0x000fe80003800200 */
[----:B------:R-:W-:Y:S04]  /*0d90*/  BSSY.RELIABLE B1, `(.L_x_29) ;  /* 0x0000015000017945 */ /* 0x000fe80003800100 */
[----:B------:R-:W-:Y:S05]  /*0da0*/  @P3 BRA `(.L_x_30) ;  /* 0x0000000000203947 */ /* 0x000fea0003800000 */
[----:B---345:R-:W3:Y:S02]  /*0db0*/  LDS R2, [UR11+0x34] ;  /* 0x0000340bff027984 */ /* 0x038ee40008000800 */
[----:B---3--:R-:W-:-:S05]  /*0dc0*/  LOP3.LUT R2, R2, 0x38, RZ, 0xb8, !PT ;  /* 0x0000003802027812 */ /* 0x008fca00078eb8ff */
[----:B------:R3:W-:Y:S01]  /*0dd0*/  STS [UR11+0x34], R2 ;  /* 0x00003402ff007988 */ /* 0x0007e2000800080b */
[----:B------:R-:W-:Y:S05]  /*0de0*/  @P3 BRA `(.L_x_31) ;  /* 0x0000000000203947 */ /* 0x000fea0003800000 */
[----:B---3--:R-:W3:Y:S01]  /*0df0*/  LDS R2, [UR11+0x8] ;  /* 0x0000080bff027984 */ /* 0x008ee20008000800 */
[----:B------:R-:W-:-:S05]  /*0e00*/  IMAD.MOV.U32 R3, RZ, RZ, 0x780 ;  /* 0x00000780ff037424 */ /* 0x000fca00078e00ff */
[----:B---3--:R-:W-:-:S05]  /*0e10*/  LOP3.LUT R2, R2, 0x500, R3, 0xd8, !PT ;  /* 0x0000050002027812 */ /* 0x008fca00078ed803 */
[----:B------:R3:W-:Y:S02]  /*0e20*/  STS [UR11+0x8], R2 ;  /* 0x00000802ff007988 */ /* 0x0007e4000800080b */
.L_x_30:
[----:B------:R-:W-:Y:S05]  /*0e30*/  @P3 BRA `(.L_x_32) ;  /* 0x0000000000283947 */ /* 0x000fea0003800000 */
[----:B---345:R-:W3:Y:S02]  /*0e40*/  LDS R2, [UR11+0x8] ;  /* 0x0000080bff027984 */ /* 0x038ee40008000800 */
[----:B---3--:R-:W-:-:S05]  /*0e50*/  LOP3.LUT R2, R2, 0x1800, RZ, 0xb8, !PT ;  /* 0x0000180002027812 */ /* 0x008fca00078eb8ff */
[----:B------:R4:W-:Y:S02]  /*0e60*/  STS [UR11+0x8], R2 ;  /* 0x00000802ff007988 */ /* 0x0009e4000800080b */
.L_x_31:
[----:B------:R-:W-:Y:S05]  /*0e70*/  @P3 BREAK.RELIABLE B1 ;  /* 0x0000000000013942 */ /* 0x000fea0003800100 */
[----:B------:R-:W-:Y:S05]  /*0e80*/  @P3 BRA `(.L_x_33) ;  /* 0x0000000000243947 */ /* 0x000fea0003800000 */
[----:B---34-:R-:W3:Y:S01]  /*0e90*/  LDS R2, [UR11+0x8] ;  /* 0x0000080bff027984 */ /* 0x018ee20008000800 */
[----:B------:R-:W-:-:S05]  /*0ea0*/  IMAD.MOV.U32 R3, RZ, RZ, 0x6000 ;  /* 0x00006000ff037424 */ /* 0x000fca00078e00ff */
[----:B---3--:R-:W-:-:S04]  /*0eb0*/  LOP3.LUT R2, R2, 0x6000, R3, 0xd8, !PT ;  /* 0x0000600002027812 */ /* 0x008fc800078ed803 */
[----:B------:R-:W-:-:S05]  /*0ec0*/  LOP3.LUT R2, R2, 0x400000, RZ, 0xb8, !PT ;  /* 0x0040000002027812 */ /* 0x000fca00078eb8ff */
[----:B------:R3:W-:Y:S02]  /*0ed0*/  STS [UR11+0x8], R2 ;  /* 0x00000802ff007988 */ /* 0x0007e4000800080b */
.L_x_32:
[----:B------:R-:W-:Y:S05]  /*0ee0*/  BSYNC.RELIABLE B1 ;  /* 0x0000000000017941 */ /* 0x000fea0003800100 */
.L_x_29:
[----:B---345:R-:W3:Y:S02]  /*0ef0*/  @!P3 LDS R2, [UR11+0x8] ;  /* 0x0000080bff02b984 */ /* 0x038ee40008000800 */
[----:B---3--:R-:W-:-:S05]  /*0f00*/  @!P3 LOP3.LUT R2, R2, 0x8000, RZ, 0xb8, !PT ;  /* 0x000080000202b812 */ /* 0x008fca00078eb8ff */
[----:B------:R5:W-:Y:S02]  /*0f10*/  @!P3 STS [UR11+0x8], R2 ;  /* 0x00000802ff00b988 */ /* 0x000be4000800080b */
.L_x_33:
[----:B------:R-:W-:Y:S05]  /*0f20*/  BSYNC.RECONVERGENT B2 ;  /* 0x0000000000027941 */ /* 0x000fea0003800200 */
.L_x_28:
[----:B------:R-:W-:Y:S05]  /*0f30*/  WARPSYNC.ALL ;  /* 0x0000000000007948 */ /* 0x000fea0003800000 */
[----:B------:R-:W-:Y:S01]  /*0f40*/  NOP ;  /* 0x0000000000007918 */ /* 0x000fe20000000000 */
[----:B------:R-:W-:-:S04]  /*0f50*/  UIADD3 UR5, UPT, UPT, UR4, 0x80, URZ ;  /* 0x0000008004057890 */ /* 0x000fc8000fffe0ff */
[----:B------:R-:W-:-:S04]  /*0f60*/  UIADD3 UR34, UP0, UPT, UR5, UR12, URZ ;  /* 0x0000000c05227290 */ /* 0x000fc8000ff1e0ff */
[----:B------:R-:W-:Y:S01]  /*0f70*/  ULEA.HI.X.SX32 UR35, UR5, UR13, 0x1, UP0 ;  /* 0x0000000d05237291 */ /* 0x000fe200080f0eff */
[----:B------:R-:W-:Y:S11]  /*0f80*/  @P0 BRA `(.L_x_34) ;  /* 0x0000000000300947 */ /* 0x000ff60003800000 */
[----:B---345:R-:W3:Y:S01]  /*0f90*/  S2R R2, SR_LANEID ;  /* 0x0000000000027919 */ /* 0x038ee20000000000 */
[----:B------:R-:W-:Y:S05]  /*0fa0*/  WARPSYNC.ALL ;  /* 0x0000000000007948 */ /* 0x000fea0003800000 */
[----:B------:R-:W-:Y:S01]  /*0fb0*/  NOP ;  /* 0x0000000000007918 */ /* 0x000fe20000000000 */
[----:B---3--:R-:W-:-:S05]  /*0fc0*/  IMAD.SHL.U32 R6, R2, 0x4, RZ ;  /* 0x0000000402067824 */ /* 0x008fca00078e00ff */
[----:B------:R-:W3:Y:S01]  /*0fd0*/  LDS R7, [R6+UR11] ;  /* 0x0000000b06077984 */ /* 0x000ee20008000800 */
[----:B------:R-:W-:-:S05]  /*0fe0*/  IADD3 R2, P1, PT, R6, UR34, RZ ;  /* 0x0000002206027c10 */ /* 0x000fca000ff3e0ff */
[----:B------:R-:W-:-:S05]  /*0ff0*/  IMAD.X R3, RZ, RZ, UR35, P1 ;  /* 0x00000023ff037e24 */ /* 0x000fca00088e06ff */
[----:B---3--:R3:W4:Y:S01]  /*1000*/  ATOMG.E.EXCH.STRONG.GPU PT, RZ, [R2], R7 ;  /* 0x0000000702ff73a8 */ /* 0x00872200041ee100 */
[----:B------:R-:W-:-:S04]  /*1010*/  DEPBAR {5,4,3,2,1,0} ;  /* 0x0000003f0000791a */ /* 0x000fc80000000000 */
[----:B------:R-:W5:Y:S02]  /*1020*/  CCTL.E.C.LDCU.IV.DEEP [UR34] ;  /* 0x0000000022007540 */ /* 0x000f640009c08000 */
[----:B-----5:R3:W-:Y:S01]  /*1030*/  UTMACCTL.IV [UR34] ;  /* 0x00000000220079b9 */ /* 0x0207e20008000000 */
[----:B------:R-:W-:Y:S01]  /*1040*/  NOP ;  /* 0x0000000000007918 */ /* 0x000fe20000000000 */
.L_x_34:
[----:B------:R-:W-:Y:S05]  /*1050*/  @P0 BRA `(.L_x_35) ;  /* 0x00000000000c0947 */ /* 0x000fea0003800000 */
[----:B------:R0:W-:Y:S01]  /*1060*/  UTMACMDFLUSH ;  /* 0x00000000000079b7 */ /* 0x0001e20000000000 */
[----:B------:R-:W-:Y:S05]  /*1070*/  @P0 BRA `(.L_x_35) ;  /* 0x0000000000040947 */ /* 0x000fea0003800000 */
[----:B------:R-:W-:-:S04]  /*1080*/  DEPBAR.LE SB0, 0x0 ;  /* 0x000080000000791a */ /* 0x000fc80000000000 */
.L_x_35:
[----:B------:R-:W-:Y:S05]  /*1090*/  WARPSYNC.ALL ;  /* 0x0000000000007948 */ /* 0x000fea0003800000 */
[----:B------:R-:W-:Y:S01]  /*10a0*/  NOP ;  /* 0x0000000000007918 */ /* 0x000fe20000000000 */
[----:B----4-:R-:W-:Y:S06]  /*10b0*/  BAR.SYNC.DEFER_BLOCKING 0x0 ;  /* 0x0000000000007b1d */ /* 0x010fec0000010000 */
[----:B------:R-:W-:Y:S02]  /*10c0*/  BSSY.RECONVERGENT B2, `(.L_x_36) ;  /* 0x000000b000027945 */ /* 0x000fe40003800200 */
[----:B------:R-:W-:Y:S06]  /*10d0*/  BAR.SYNC.DEFER_BLOCKING 0x0 ;  /* 0x0000000000007b1d */ /* 0x000fec0000010000 */
[----:B------:R4:W-:Y:S01]  /*10e0*/  @!P0 STS [R11], RZ ;  /* 0x000000ff0b008388 */ /* 0x0009e20000000800 */
[----:B------:R-:W-:Y:S01]  /*10f0*/  NOP ;  /* 0x0000000000007918 */ /* 0x000fe20000000000 */
[----:B------:R-:W-:Y:S05]  /*1100*/  @P3 BRA `(.L_x_37) ;  /* 0x0000000000183947 */ /* 0x000fea0003800000 */
[----:B---3-5:R-:W3:Y:S01]  /*1110*/  LDS R2, [UR11+0x8] ;  /* 0x0000080bff027984 */ /* 0x028ee20008000800 */
[----:B------:R-:W5:Y:S01]  /*1120*/  LDC.64 R6, c[0x0][0x390] ;  /* 0x0000e400ff067b82 */ /* 0x000f620000000a00 */
[----:B------:R-:W-:Y:S02]  /*1130*/  IMAD.MOV.U32 R3, RZ, RZ, 0x70 ;  /* 0x00000070ff037424 */ /* 0x000fe400078e00ff */
[----:B-----5:R5:W-:Y:S03]  /*1140*/  STS.64 [UR11], R6 ;  /* 0x00000006ff007988 */ /* 0x020be60008000a0b */
[----:B---3--:R-:W-:-:S05]  /*1150*/  LOP3.LUT R2, R2, 0x10, R3, 0xd8, !PT ;  /* 0x0000001002027812 */ /* 0x008fca00078ed803 */
[----:B------:R5:W-:Y:S02]  /*1160*/  STS [UR11+0x8], R2 ;  /* 0x00000802ff007988 */ /* 0x000be4000800080b */
.L_x_37:
[----:B---3--:R-:W-:Y:S05]  /*1170*/  BSYNC.RECONVERGENT B2 ;  /* 0x0000000000027941 */ /* 0x008fea0003800200 */
.L_x_36:
[----:B------:R-:W-:Y:S04]  /*1180*/  BSSY.RECONVERGENT B3, `(.L_x_38) ;  /* 0x0000011000037945 */ /* 0x000fe80003800200 */
[----:B------:R-:W-:Y:S04]  /*1190*/  BSSY.RELIABLE B2, `(.L_x_39) ;  /* 0x000000e000027945 */ /* 0x000fe80003800100 */
[----:B------:R-:W-:Y:S05]  /*11a0*/  @P3 BRA `(.L_x_40) ;  /* 0x0000000000243947 */ /* 0x000fea0003800000 */
[----:B-----5:R-:W3:Y:S01]  /*11b0*/  LDS R2, [UR11+0x34] ;  /* 0x0000340bff027984 */ /* 0x020ee20008000800 */
[----:B------:R-:W-:-:S05]  /*11c0*/  IMAD.MOV.U32 R3, RZ, RZ, 0x3f000000 ;  /* 0x3f000000ff037424 */ /* 0x000fca00078e00ff */
[----:B---3--:R-:W-:-:S05]  /*11d0*/  LOP3.LUT R2, R2, 0xff000000, R3, 0xb8, !PT ;  /* 0xff00000002027812 */ /* 0x008fca00078eb803 */
[----:B------:R3:W-:Y:S01]  /*11e0*/  STS [UR11+0x34], R2 ;  /* 0x00003402ff007988 */ /* 0x0007e2000800080b */
[----:B------:R-:W-:Y:S05]  /*11f0*/  @P3 BRA `(.L_x_41) ;  /* 0x00000000001c3947 */ /* 0x000fea0003800000 */
[----:B---3--:R-:W3:Y:S01]  /*1200*/  LDS R2, [UR11+0x38] ;  /* 0x0000380bff027984 */ /* 0x008ee20008000800 */
[----:B------:R-:W-:-:S05]  /*1210*/  IMAD.MOV.U32 R3, RZ, RZ, 0x3f ;  /* 0x0000003fff037424 */ /* 0x000fca00078e00ff */
[----:B---3--:R-:W-:-:S05]  /*1220*/  LOP3.LUT R2, R2, 0xff, R3, 0xb8, !PT ;  /* 0x000000ff02027812 */ /* 0x008fca00078eb803 */
[----:B------:R3:W-:Y:S02]  /*1230*/  STS [UR11+0x38], R2 ;  /* 0x00003802ff007988 */ /* 0x0007e4000800080b */
.L_x_40:
[----:B------:R-:W-:Y:S05]  /*1240*/  @P3 BREAK.RELIABLE B2 ;  /* 0x0000000000023942 */ /* 0x000fea0003800100 */
[----:B------:R-:W-:Y:S05]  /*1250*/  @P3 BRA `(.L_x_42) ;  /* 0x00000000000c3947 */ /* 0x000fea0003800000 */
[----:B------:R2:W-:Y:S02]  /*1260*/  STS [UR11+0x20], R5 ;  /* 0x00002005ff007988 */ /* 0x0005e4000800080b */
.L_x_41:
[----:B------:R-:W-:Y:S05]  /*1270*/  BSYNC.RELIABLE B2 ;  /* 0x0000000000027941 */ /* 0x000fea0003800100 */
.L_x_39:
[----:B------:R2:W-:Y:S02]  /*1280*/  @!P3 STS [UR11+0x24], R4 ;  /* 0x00002404ff00b988 */ /* 0x0005e4000800080b */
.L_x_42:
[----:B------:R-:W-:Y:S05]  /*1290*/  BSYNC.RECONVERGENT B3 ;  /* 0x0000000000037941 */ /* 0x000fea0003800200 */
.L_x_38:
[----:B------:R-:W-:Y:S05]  /*12a0*/  WARPSYNC.ALL ;  /* 0x0000000000007948 */ /* 0x000fea0003800000 */
[----:B------:R-:W-:Y:S01]  /*12b0*/  NOP ;  /* 0x0000000000007918 */ /* 0x000fe20000000000 */
[----:B------:R-:W-:Y:S04]  /*12c0*/  BSSY.RECONVERGENT B3, `(.L_x_43) ;  /* 0x000000e000037945 */ /* 0x000fe80003800200 */
[----:B------:R-:W-:Y:S05]  /*12d0*/  @P3 BRA `(.L_x_44) ;  /* 0x0000000000303947 */ /* 0x000fea0003800000 */
[----:B------:R-:W2:Y:S02]  /*12e0*/  LDS R3, [UR11+0x34] ;  /* 0x0000340bff037984 */ /* 0x000ea40008000800 */
[----:B--2---:R-:W2:Y:S02]  /*12f0*/  LDC.64 R4, c[0x0][0x3b8] ;  /* 0x0000ee00ff047b82 */ /* 0x004ea40000000a00 */
[----:B---3-5:R-:W3:Y:S01]  /*1300*/  LDS R2, [UR11+0x1c] ;  /* 0x00001c0bff027984 */ /* 0x028ee20008000800 */
[C---:B--2---:R-:W-:Y:S01]  /*1310*/  SHF.L.U64.HI R5, R4.reuse, 0x1, R5 ;  /* 0x0000000104057819 */ /* 0x044fe20000010205 */
[----:B------:R-:W-:-:S03]  /*1320*/  IMAD.SHL.U32 R4, R4, 0x2, RZ ;  /* 0x0000000204047824 */ /* 0x000fc600078e00ff */
[--C-:B------:R-:W-:Y:S02]  /*1330*/  SHF.R.U32.HI R7, RZ, 0x4, R5.reuse ;  /* 0x00000004ff077819 */ /* 0x100fe40000011605 */
[----:B------:R-:W-:-:S05]  /*1340*/  SHF.R.U64 R4, R4, 0x4, R5 ;  /* 0x0000000404047819 */ /* 0x000fca0000001205 */
[----:B------:R2:W-:Y:S01]  /*1350*/  STS [UR11+0xc], R4 ;  /* 0x00000c04ff007988 */ /* 0x0005e2000800080b */
[----:B------:R-:W-:Y:S02]  /*1360*/  LOP3.LUT R3, R3, 0x7, RZ, 0xb8, !PT ;  /* 0x0000000703037812 */ /* 0x000fe400078eb8ff */
[----:B---3--:R-:W-:-:S03]  /*1370*/  LOP3.LUT R2, R2, 0xf, R7, 0xb8, !PT ;  /* 0x0000000f02027812 */ /* 0x008fc600078eb807 */
[----:B------:R2:W-:Y:S04]  /*1380*/  STS [UR11+0x34], R3 ;  /* 0x00003403ff007988 */ /* 0x0005e8000800080b */
[----:B------:R2:W-:Y:S02]  /*1390*/  STS [UR11+0x1c], R2 ;  /* 0x00001c02ff007988 */ /* 0x0005e4000800080b */
.L_x_44:
[----:B------:R-:W-:Y:S05]  /*13a0*/  BSYNC.RECONVERGENT B3 ;  /* 0x0000000000037941 */ /* 0x000fea0003800200 */
.L_x_43:
[----:B------:R-:W-:Y:S04]  /*13b0*/  BSSY.RECONVERGENT B4, `(.L_x_45) ;  /* 0x000001a000047945 */ /* 0x000fe80003800200 */
[----:B------:R-:W-:Y:S04]  /*13c0*/  BSSY.RELIABLE B3, `(.L_x_46) ;  /* 0x0000015000037945 */ /* 0x000fe80003800100 */
[----:B------:R-:W-:Y:S05]  /*13d0*/  @P3 BRA `(.L_x_47) ;  /* 0x0000000000203947 */ /* 0x000fea0003800000 */
[----:B--23-5:R-:W2:Y:S02]  /*13e0*/  LDS R2, [UR11+0x34] ;  /* 0x0000340bff027984 */ /* 0x02cea40008000800 */
[----:B--2---:R-:W-:-:S05]  /*13f0*/  LOP3.LUT R2, R2, 0x38, RZ, 0xb8, !PT ;  /* 0x0000003802027812 */ /* 0x004fca00078eb8ff */
[----:B------:R2:W-:Y:S01]  /*1400*/  STS [UR11+0x34], R2 ;  /* 0x00003402ff007988 */ /* 0x0005e2000800080b */
[----:B------:R-:W-:Y:S05]  /*1410*/  @P3 BRA `(.L_x_48) ;  /* 0x0000000000203947 */ /* 0x000fea0003800000 */
[----:B--2---:R-:W2:Y:S01]  /*1420*/  LDS R2, [UR11+0x8] ;  /* 0x0000080bff027984 */ /* 0x004ea20008000800 */
[----:B------:R-:W-:-:S05]  /*1430*/  IMAD.MOV.U32 R3, RZ, RZ, 0x780 ;  /* 0x00000780ff037424 */ /* 0x000fca00078e00ff */
[----:B--2---:R-:W-:-:S05]  /*1440*/  LOP3.LUT R2, R2, 0x500, R3, 0xd8, !PT ;  /* 0x0000050002027812 */ /* 0x004fca00078ed803 */
[----:B------:R2:W-:Y:S02]  /*1450*/  STS [UR11+0x8], R2 ;  /* 0x00000802ff007988 */ /* 0x0005e4000800080b */
.L_x_47:
[----:B------:R-:W-:Y:S05]  /*1460*/  @P3 BRA `(.L_x_49) ;  /* 0x0000000000283947 */ /* 0x000fea0003800000 */
[----:B--23-5:R-:W2:Y:S02]  /*1470*/  LDS R2, [UR11+0x8] ;  /* 0x0000080bff027984 */ /* 0x02cea40008000800 */
[----:B--2---:R-:W-:-:S05]  /*1480*/  LOP3.LUT R2, R2, 0x1800, RZ, 0xb8, !PT ;  /* 0x0000180002027812 */ /* 0x004fca00078eb8ff */
[----:B------:R3:W-:Y:S02]  /*1490*/  STS [UR11+0x8], R2 ;  /* 0x00000802ff007988 */ /* 0x0007e4000800080b */
.L_x_48:
[----:B------:R-:W-:Y:S05]  /*14a0*/  @P3 BREAK.RELIABLE B3 ;  /* 0x0000000000033942 */ /* 0x000fea0003800100 */
[----:B------:R-:W-:Y:S05]  /*14b0*/  @P3 BRA `(.L_x_50) ;  /* 0x0000000000243947 */ /* 0x000fea0003800000 */
[----:B--23--:R-:W2:Y:S01]  /*14c0*/  LDS R2, [UR11+0x8] ;  /* 0x0000080bff027984 */ /* 0x00cea20008000800 */
[----:B------:R-:W-:-:S05]  /*14d0*/  IMAD.MOV.U32 R3, RZ, RZ, 0x6000 ;  /* 0x00006000ff037424 */ /* 0x000fca00078e00ff */
[----:B--2---:R-:W-:-:S04]  /*14e0*/  LOP3.LUT R2, R2, 0x6000, R3, 0xd8, !PT ;  /* 0x0000600002027812 */ /* 0x004fc800078ed803 */
[----:B------:R-:W-:-:S05]  /*14f0*/  LOP3.LUT R2, R2, 0x400000, RZ, 0xb8, !PT ;  /* 0x0040000002027812 */ /* 0x000fca00078eb8ff */
[----:B------:R2:W-:Y:S02]  /*1500*/  STS [UR11+0x8], R2 ;  /* 0x00000802ff007988 */ /* 0x0005e4000800080b */
.L_x_49:
[----:B------:R-:W-:Y:S05]  /*1510*/  BSYNC.RELIABLE B3 ;  /* 0x0000000000037941 */ /* 0x000fea0003800100 */
.L_x_46:
[----:B--23-5:R-:W2:Y:S02]  /*1520*/  @!P3 LDS R2, [UR11+0x8] ;  /* 0x0000080bff02b984 */ /* 0x02cea40008000800 */
[----:B--2---:R-:W-:-:S05]  /*1530*/  @!P3 LOP3.LUT R2, R2, 0x8000, RZ, 0xb8, !PT ;  /* 0x000080000202b812 */ /* 0x004fca00078eb8ff */
[----:B------:R5:W-:Y:S02]  /*1540*/  @!P3 STS [UR11+0x8], R2 ;  /* 0x00000802ff00b988 */ /* 0x000be4000800080b */
.L_x_50:
[----:B------:R-:W-:Y:S05]  /*1550*/  BSYNC.RECONVERGENT B4 ;  /* 0x0000000000047941 */ /* 0x000fea0003800200 */
.L_x_45:
[----:B------:R-:W-:Y:S05]  /*1560*/  WARPSYNC.ALL ;  /* 0x0000000000007948 */ /* 0x000fea0003800000 */
[----:B------:R-:W-:Y:S01]  /*1570*/  NOP ;  /* 0x0000000000007918 */ /* 0x000fe20000000000 */
[----:B------:R-:W-:-:S04]  /*1580*/  UIADD3 UR4, UPT, UPT, UR4, 0x100, URZ ;  /* 0x0000010004047890 */ /* 0x000fc8000fffe0ff */
[----:B------:R-:W-:-:S04]  /*1590*/  UIADD3 UR12, UP0, UPT, UR4, UR12, URZ ;  /* 0x0000000c040c7290 */ /* 0x000fc8000ff1e0ff */
[----:B------:R-:W-:Y:S01]  /*15a0*/  ULEA.HI.X.SX32 UR13, UR4, UR13, 0x1, UP0 ;  /* 0x0000000d040d7291 */ /* 0x000fe200080f0eff */
[----:B------:R-:W-:Y:S11]  /*15b0*/  @P0 BRA `(.L_x_51) ;  /* 0x0000000000300947 */ /* 0x000ff60003800000 */
[----:B--23-5:R-:W2:Y:S01]  /*15c0*/  S2R R2, SR_LANEID ;  /* 0x0000000000027919 */ /* 0x02cea20000000000 */
[----:B------:R-:W-:Y:S05]  /*15d0*/  WARPSYNC.ALL ;  /* 0x0000000000007948 */ /* 0x000fea0003800000 */
[----:B------:R-:W-:Y:S01]  /*15e0*/  NOP ;  /* 0x0000000000007918 */ /* 0x000fe20000000000 */
[----:B--2---:R-:W-:-:S05]  /*15f0*/  IMAD.SHL.U32 R4, R2, 0x4, RZ ;  /* 0x0000000402047824 */ /* 0x004fca00078e00ff */
[----:B------:R-:W2:Y:S01]  /*1600*/  LDS R5, [R4+UR11] ;  /* 0x0000000b04057984 */ /* 0x000ea20008000800 */
[----:B------:R-:W-:-:S05]  /*1610*/  IADD3 R2, P1, PT, R4, UR12, RZ ;  /* 0x0000000c04027c10 */ /* 0x000fca000ff3e0ff */
[----:B------:R-:W-:-:S05]  /*1620*/  IMAD.X R3, RZ, RZ, UR13, P1 ;  /* 0x0000000dff037e24 */ /* 0x000fca00088e06ff */
[----:B--2---:R2:W3:Y:S01]  /*1630*/  ATOMG.E.EXCH.STRONG.GPU PT, RZ, [R2], R5 ;  /* 0x0000000502ff73a8 */ /* 0x0044e200041ee100 */
[----:B------:R-:W-:-:S04]  /*1640*/  DEPBAR {5,4,3,2,1,0} ;  /* 0x0000003f0000791a */ /* 0x000fc80000000000 */
[----:B------:R-:W5:Y:S02]  /*1650*/  CCTL.E.C.LDCU.IV.DEEP [UR12] ;  /* 0x000000000c007540 */ /* 0x000f640009c08000 */
[----:B-----5:R2:W-:Y:S01]  /*1660*/  UTMACCTL.IV [UR12] ;  /* 0x000000000c0079b9 */ /* 0x0205e20008000000 */
[----:B------:R-:W-:Y:S01]  /*1670*/  NOP ;  /* 0x0000000000007918 */ /* 0x000fe20000000000 */
.L_x_51:
[----:B------:R-:W-:Y:S05]  /*1680*/  @P0 BRA `(.L_x_52) ;  /* 0x00000000000c0947 */ /* 0x000fea0003800000 */
[----:B------:R0:W-:Y:S01]  /*1690*/  UTMACMDFLUSH ;  /* 0x00000000000079b7 */ /* 0x0001e20000000000 */
[----:B------:R-:W-:Y:S05]  /*16a0*/  @P0 BRA `(.L_x_52) ;  /* 0x0000000000040947 */ /* 0x000fea0003800000 */
[----:B------:R-:W-:-:S04]  /*16b0*/  DEPBAR.LE SB0, 0x0 ;  /* 0x000080000000791a */ /* 0x000fc80000000000 */
.L_x_52:
[----:B------:R-:W-:Y:S05]  /*16c0*/  WARPSYNC.ALL ;  /* 0x0000000000007948 */ /* 0x000fea0003800000 */
[----:B------:R-:W-:Y:S01]  /*16d0*/  NOP ;  /* 0x0000000000007918 */ /* 0x000fe20000000000 */
[----:B---3--:R-:W-:Y:S01]  /*16e0*/  BAR.SYNC.DEFER_BLOCKING 0x0 ;  /* 0x0000000000007b1d */ /* 0x008fe20000010000 */
[----:B--2--5:R-:W-:Y:S01]  /*16f0*/  SHF.R.U32.HI R2, RZ, 0x5, R0 ;  /* 0x00000005ff027819 */ /* 0x024fe20000011600 */
[----:B------:R-:W-:-:S03]  /*1700*/  USHF.L.U32 UR14, UR14, 0x8, URZ ;  /* 0x000000080e0e7899 */ /* 0x000fc600080006ff */
[----:B------:R-:W-:Y:S01]  /*1710*/  R2UR UR15, R2 ;  /* 0x00000000020f72ca */ /* 0x000fe200000e0000 */
[----:B------:R-:W-:Y:S01]  /*1720*/  VOTEU.ALL UP0, P3 ;  /* 0x0000000000ff7886 */ /* 0x000fe20001800000 */
[----:B------:R-:W-:Y:S01]  /*1730*/  UMOV UR4, 0x1 ;  /* 0x0000000100047882 */ /* 0x000fe20000000000 */
[----:B------:R-:W-:Y:S01]  /*1740*/  VOTEU.ALL UP1, P3 ;  /* 0x0000000000ff7886 */ /* 0x000fe20001820000 */
[----:B------:R-:W-:Y:S02]  /*1750*/  BSSY.RECONVERGENT B4, `(.L_x_53) ;  /* 0x0000018000047945 */ /* 0x000fe40003800200 */
[----:B------:R-:W-:-:S04]  /*1760*/  @!UP0 UIADD3 UR6, UPT, UPT, -UR4, 0x100000, URZ ;  /* 0x0010000004068890 */ /* 0x000fc8000fffe1ff */
[----:B------:R-:W-:Y:S02]  /*1770*/  @!UP0 USHF.L.U32 UR7, UR6, 0xb, URZ ;  /* 0x0000000b06078899 */ /* 0x000fe400080006ff */
[----:B------:R-:W-:Y:S02]  /*1780*/  @!UP0 USHF.L.U32 UR6, UR6, 0x1, URZ ;  /* 0x0000000106068899 */ /* 0x000fe400080006ff */
[----:B------:R-:W-:-:S04]  /*1790*/  @!UP0 UIADD3 UR4, UPT, UPT, -UR4, 0x100000, URZ ;  /* 0x0010000004048890 */ /* 0x000fc8000fffe1ff */
[----:B------:R-:W-:Y:S02]  /*17a0*/  @!UP0 USHF.L.U32 UR5, UR4, 0xb, URZ ;  /* 0x0000000b04058899 */ /* 0x000fe400080006ff */
[----:B------:R-:W-:Y:S01]  /*17b0*/  @!UP0 USHF.L.U32 UR4, UR4, 0x1, URZ ;  /* 0x0000000104048899 */ /* 0x000fe200080006ff */
[----:B------:R-:W-:Y:S01]  /*17c0*/  VOTEU.ALL UP0, P3 ;  /* 0x0000000000ff7886 */ /* 0x000fe20001800000 */
[----:B------:R-:W2:Y:S04]  /*17d0*/  FENCE.VIEW.ASYNC.S ;  /* 0x00000000000073c6 */ /* 0x000ea80000000000 */
[----:B--2---:R2:W3:Y:S06]  /*17e0*/  @!UP0 SYNCS.EXCH.64 URZ, [UR11+0x3c000], UR6 ;  /* 0x03c000060bff85b2 */ /* 0x0044ec0008000100 */
[----:B------:R2:W3:Y:S02]  /*17f0*/  @!UP1 SYNCS.EXCH.64 URZ, [UR11+0x3c020], UR4 ;  /* 0x03c020040bff95b2 */ /* 0x0004e40008000100 */
[----:B---3--:R-:W-:Y:S06]  /*1800*/  BAR.SYNC.DEFER_BLOCKING 0x0 ;  /* 0x0000000000007b1d */ /* 0x008fec0000010000 */
[----:B------:R-:W-:Y:S05]  /*1810*/  @P3 BRA `(.L_x_54) ;  /* 0x00000000002c3947 */ /* 0x000fea0003800000 */
[----:B--2---:R-:W-:Y:S02]  /*1820*/  UMOV UR4, 0x1 ;  /* 0x0000000100047882 */ /* 0x004fe40000000000 */
[----:B------:R-:W-:-:S04]  /*1830*/  UIADD3 UR6, UPT, UPT, -UR4, 0x100000, URZ ;  /* 0x0010000004067890 */ /* 0x000fc8000fffe1ff */
[----:B------:R-:W-:Y:S02]  /*1840*/  USHF.L.U32 UR7, UR6, 0xb, URZ ;  /* 0x0000000b06077899 */ /* 0x000fe400080006ff */
[----:B------:R-:W-:Y:S02]  /*1850*/  USHF.L.U32 UR6, UR6, 0x1, URZ ;  /* 0x0000000106067899 */ /* 0x000fe400080006ff */
[----:B------:R-:W-:-:S04]  /*1860*/  UIADD3 UR4, UPT, UPT, -UR4, 0x100000, URZ ;  /* 0x0010000004047890 */ /* 0x000fc8000fffe1ff */
[----:B------:R-:W-:Y:S02]  /*1870*/  USHF.L.U32 UR5, UR4, 0xb, URZ ;  /* 0x0000000b04057899 */ /* 0x000fe400080006ff */
[----:B------:R-:W-:Y:S01]  /*1880*/  USHF.L.U32 UR4, UR4, 0x1, URZ ;  /* 0x0000000104047899 */ /* 0x000fe200080006ff */
[----:B------:R-:W2:Y:S03]  /*1890*/  FENCE.VIEW.ASYNC.S ;  /* 0x00000000000073c6 */ /* 0x000ea60000000000 */
[----:B--2---:R3:W5:Y:S08]  /*18a0*/  SYNCS.EXCH.64 URZ, [UR11+0x3c008], UR6 ;  /* 0x03c008060bff75b2 */ /* 0x0047700008000100 */
[----:B------:R3:W2:Y:S02]  /*18b0*/  SYNCS.EXCH.64 URZ, [UR11+0x3c028], UR4 ;  /* 0x03c028040bff75b2 */ /* 0x0006a40008000100 */
[----:B---3--:R-:W-:Y:S01]  /*18c0*/  NOP ;  /* 0x0000000000007918 */ /* 0x008fe20000000000 */
.L_x_54:
[----:B--2---:R-:W-:Y:S05]  /*18d0*/  BSYNC.RECONVERGENT B4 ;  /* 0x0000000000047941 */ /* 0x004fea0003800200 */
.L_x_53:
[----:B-----5:R-:W-:Y:S01]  /*18e0*/  BAR.SYNC.DEFER_BLOCKING 0x0 ;  /* 0x0000000000007b1d */ /* 0x020fe20000010000 */
[----:B------:R-:W-:Y:S01]  /*18f0*/  UIADD3 UR6, UPT, UPT, UR11, 0x3c020, URZ ;  /* 0x0003c0200b067890 */ /* 0x000fe2000fffe0ff */
[----:B------:R-:W-:Y:S01]  /*1900*/  ISETP.GE.AND P0, PT, R10, 0x1, PT ;  /* 0x000000010a00780c */ /* 0x000fe20003f06270 */
[----:B------:R-:W-:-:S03]  /*1910*/  USHF.L.U32 UR7, UR16, 0x6, URZ ;  /* 0x0000000610077899 */ /* 0x000fc600080006ff */
[----:B------:R-:W-:Y:S04]  /*1920*/  BSSY.RECONVERGENT B4, `(.L_x_55) ;  /* 0x000000d000047945 */ /* 0x000fe80003800200 */
[----:B------:R-:W-:Y:S05]  /*1930*/  @P3 BRA `(.L_x_56) ;  /* 0x00000000002c3947 */ /* 0x000fea0003800000 */
[----:B------:R-:W-:Y:S02]  /*1940*/  UMOV UR4, 0x1 ;  /* 0x0000000100047882 */ /* 0x000fe40000000000 */
[----:B------:R-:W-:-:S04]  /*1950*/  UIADD3 UR18, UPT, UPT, -UR4, 0x100000, URZ ;  /* 0x0010000004127890 */ /* 0x000fc8000fffe1ff */
[----:B------:R-:W-:Y:S02]  /*1960*/  USHF.L.U32 UR19, UR18, 0xb, URZ ;  /* 0x0000000b12137899 */ /* 0x000fe400080006ff */
[----:B------:R-:W-:Y:S02]  /*1970*/  USHF.L.U32 UR18, UR18, 0x1, URZ ;  /* 0x0000000112127899 */ /* 0x000fe400080006ff */
[----:B------:R-:W-:-:S04]  /*1980*/  UIADD3 UR4, UPT, UPT, -UR4, 0x100000, URZ ;  /* 0x0010000004047890 */ /* 0x000fc8000fffe1ff */
[----:B------:R-:W-:Y:S02]  /*1990*/  USHF.L.U32 UR5, UR4, 0xb, URZ ;  /* 0x0000000b04057899 */ /* 0x000fe400080006ff */
[----:B------:R-:W-:Y:S01]  /*19a0*/  USHF.L.U32 UR4, UR4, 0x1, URZ ;  /* 0x0000000104047899 */ /* 0x000fe200080006ff */
[----:B------:R-:W2:Y:S03]  /*19b0*/  FENCE.VIEW.ASYNC.S ;  /* 0x00000000000073c6 */ /* 0x000ea60000000000 */
[----:B--2---:R2:W3:Y:S08]  /*19c0*/  SYNCS.EXCH.64 URZ, [UR11+0x3c010], UR18 ;  /* 0x03c010120bff75b2 */ /* 0x0044f00008000100 */
[----:B------:R2:W5:Y:S01]  /*19d0*/  SYNCS.EXCH.64 URZ, [UR11+0x3c030], UR4 ;  /* 0x03c030040bff75b2 */ /* 0x0005620008000100 */
[----:B------:R-:W-:Y:S01]  /*19e0*/  NOP ;  /* 0x0000000000007918 */ /* 0x000fe20000000000 */
.L_x_56:
[----:B--2---:R-:W-:Y:S05]  /*19f0*/  BSYNC.RECONVERGENT B4 ;  /* 0x0000000000047941 */ /* 0x004fea0003800200 */
.L_x_55:
[----:B------:R-:W-:Y:S05]  /*1a00*/  @!P0 BRA `(.L_x_57) ;  /* 0x0000000c00648947 */ /* 0x000fea0003800000 */
[----:B---3-5:R-:W-:Y:S01]  /*1a10*/  BAR.SYNC.DEFER_BLOCKING 0x0 ;  /* 0x0000000000007b1d */ /* 0x028fe20000010000 */
[----:B------:R-:W-:Y:S01]  /*1a20*/  ELECT P1, URZ, PT ;  /* 0x0000000000ff782f */ /* 0x000fe20003820000 */
[----:B------:R-:W-:Y:S01]  /*1a30*/  @!P3 IMAD.MOV.U32 R2, RZ, RZ, 0x14000 ;  /* 0x00014000ff02b424 */ /* 0x000fe200078e00ff */
[----:B------:R-:W-:Y:S02]  /*1a40*/  ULOP3.LUT UR4, UR15, 0x1, URZ, 0xc0, !UPT ;  /* 0x000000010f047892 */ /* 0x000fe4000f8ec0ff */
[----:B------:R-:W-:Y:S01]  /*1a50*/  ISETP.LT.U32.AND P1, PT, R68, 0x40, P1 ;  /* 0x000000404400780c */ /* 0x000fe20000f21070 */
[----:B------:R-:W-:Y:S01]  /*1a60*/  UMOV UR23, UR7 ;  /* 0x0000000700177c82 */ /* 0x000fe20008000000 */
[----:B------:R-:W-:Y:S02]  /*1a70*/  ULEA UR5, UR4, UR11, 0xd ;  /* 0x0000000b04057291 */ /* 0x000fe4000f8e68ff */
[----:B------:R-:W-:Y:S01]  /*1a80*/  USHF.L.U32 UR22, UR4, 0x6, URZ ;  /* 0x0000000604167899 */ /* 0x000fe200080006ff */
[----:B------:R-:W-:Y:S01]  /*1a90*/  ELECT P0, URZ, PT ;  /* 0x0000000000ff782f */ /* 0x000fe20003800000 */
[----:B------:R-:W-:-:S03]  /*1aa0*/  ULOP3.LUT UR16, UR15, 0x3, URZ, 0xc0, !UPT ;  /* 0x000000030f107892 */ /* 0x000fc6000f8ec0ff */
[----:B------:R-:W-:Y:S01]  /*1ab0*/  ISETP.LT.U32.AND P0, PT, R68, 0x80, P0 ;  /* 0x000000804400780c */ /* 0x000fe20000701070 */
[----:B------:R-:W-:-:S03]  /*1ac0*/  ULEA UR24, UR16, UR11, 0xe ;  /* 0x0000000b10187291 */ /* 0x000fc6000f8e70ff */
[----:B------:R-:W-:Y:S01]  /*1ad0*/  VOTEU.ANY UP0, P1 ;  /* 0x0000000000ff7886 */ /* 0x000fe20000800100 */
[----:B------:R-:W-:Y:S01]  /*1ae0*/  ULEA UR26, UR16, UR14, 0x6 ;  /* 0x0000000e101a7291 */ /* 0x000fe2000f8e30ff */
[----:B------:R2:W-:Y:S03]  /*1af0*/  @!P3 SYNCS.ARRIVE.TRANS64 RZ, [UR11+0x3c000], R2 ;  /* 0x03c00002ffffb9a7 */ /* 0x0005e6000800000b */
[----:B------:R-:W-:Y:S02]  /*1b00*/  @UP0 UIADD3 UR20, UPT, UPT, UR5, 0x30000, URZ ;  /* 0x0003000005140890 */ /* 0x000fe4000fffe0ff */
[----:B------:R-:W-:Y:S01]  /*1b10*/  @UP0 UIADD3 UR21, UPT, UPT, UR11, 0x3c000, URZ ;  /* 0x0003c0000b150890 */ /* 0x000fe2000fffe0ff */
[----:B------:R-:W-:Y:S01]  /*1b20*/  VOTEU.ANY UP0, P1 ;  /* 0x0000000000ff7886 */ /* 0x000fe20000800100 */
[----:B------:R-:W-:Y:S06]  /*1b30*/  BAR.SYNC.DEFER_BLOCKING 0x0 ;  /* 0x0000000000007b1d */ /* 0x000fec0000010000 */
[----:B------:R-:W-:Y:S01]  /*1b40*/  VOTEU.ANY UP1, P0 ;  /* 0x0000000000ff7886 */ /* 0x000fe20000020100 */
[----:B------:R-:W-:-:S04]  /*1b50*/  VOTEU.ANY UP2, P0 ;  /* 0x0000000000ff7886 */ /* 0x000fc80000040100 */
[----:B------:R-:W-:Y:S01]  /*1b60*/  @UP1 UIADD3 UR25, UPT, UPT, UR11, 0x3c000, URZ ;  /* 0x0003c0000b191890 */ /* 0x000fe2000fffe0ff */
[----:B------:R-:W-:Y:S01]  /*1b70*/  @UP1 UMOV UR27, URZ ;  /* 0x000000ff001b1c82 */ /* 0x000fe20008000000 */
[----:B------:R2:W-:Y:S01]  /*1b80*/  @UP0 UTMALDG.2D [UR20], [UR8] ;  /* 0x00000014080005b4 */ /* 0x0005e20008008000 */
[----:B------:R-:W-:Y:S01]  /*1b90*/  UISETP.NE.U32.AND UP0, UPT, UR15, URZ, UPT ;  /* 0x000000ff0f00728c */ /* 0x000fe2000bf05070 */
[----:B------:R3:W-:Y:S06]  /*1ba0*/  MEMBAR.ALL.CTA ;  /* 0x0000000000007992 */ /* 0x0007ec0000008000 */
[----:B---3--:R-:W3:Y:S02]  /*1bb0*/  FENCE.VIEW.ASYNC.S ;  /* 0x00000000000073c6 */ /* 0x008ee40000000000 */
[----:B---3--:R-:W-:Y:S06]  /*1bc0*/  BAR.SYNC.DEFER_BLOCKING 0x0 ;  /* 0x0000000000007b1d */ /* 0x008fec0000010000 */
[----:B------:R2:W-:Y:S02]  /*1bd0*/  @UP2 UTMALDG.2D [UR24], [UR34] ;  /* 0x00000018220025b4 */ /* 0x0005e40008008000 */
[----:B------:R-:W-:Y:S06]  /*1be0*/  BAR.SYNC.DEFER_BLOCKING 0x0 ;  /* 0x0000000000007b1d */ /* 0x000fec0000010000 */
[----:B------:R-:W3:Y:S02]  /*1bf0*/  SYNCS.PHASECHK.TRANS64.TRYWAIT P0, [UR11+0x3c000], RZ ;  /* 0x03c000ffff0075a7 */ /* 0x000ee4000800110b */
[----:B--23--:R-:W-:Y:S05]  /*1c00*/  @!P0 BRA `(.L_x_58) ;  /* 0x0000001400148947 */ /* 0x00cfea0003800000 */
.L_x_74:
[----:B------:R-:W-:Y:S05]  /*1c10*/  BRA.U UP0, `(.L_x_59) ;  /* 0x0000000100cc7547 */ /* 0x000fea000b800000 */
[----:B------:R-:W-:Y:S02]  /*1c20*/  USHF.R.U32.HI UR18, URZ, 0x4, UR11 ;  /* 0x00000004ff127899 */ /* 0x000fe4000801160b */
[----:B------:R-:W-:Y:S02]  /*1c30*/  UIADD3 UR16, UPT, UPT, UR11, 0x30000, URZ ;  /* 0x000300000b107890 */ /* 0x000fe4000fffe0ff */
[----:B------:R-:W-:Y:S02]  /*1c40*/  USGXT.U32 UR18, UR18, 0xe ;  /* 0x0000000e1212789a */ /* 0x000fe40008000000 */
[----:B------:R-:W-:Y:S02]  /*1c50*/  USHF.R.U32.HI UR16, URZ, 0x4, UR16 ;  /* 0x00000004ff107899 */ /* 0x000fe40008011610 */
[----:B------:R-:W-:Y:S02]  /*1c60*/  UIADD3 UR26, UP0, UPT, UR18, 0x4000080, URZ ;  /* 0x04000080121a7890 */ /* 0x000fe4000ff1e0ff */
[----:B------:R-:W-:Y:S01]  /*1c70*/  USGXT.U32 UR16, UR16, 0xe ;  /* 0x0000000e1010789a */ /* 0x000fe20008000000 */
[----:B------:R-:W-:Y:S01]  /*1c80*/  UMOV UR5, URZ ;  /* 0x000000ff00057c82 */ /* 0x000fe20008000000 */
[----:B------:R-:W-:Y:S01]  /*1c90*/  UMOV UR4, URZ ;  /* 0x000000ff00047c82 */ /* 0x000fe20008000000 */
[----:B------:R-:W-:-:S02]  /*1ca0*/  UIADD3.X UR27, UPT, UPT, UR5, 0x40004040, URZ, UP0, !UPT ;  /* 0x40004040051b7890 */ /* 0x000fc400087fe4ff */
[----:B------:R-:W-:Y:S02]  /*1cb0*/  UIADD3 UR54, UP0, UPT, UR16, 0x2, URZ ;  /* 0x0000000210367890 */ /* 0x000fe4000ff1e0ff */
[----:B------:R-:W-:Y:S02]  /*1cc0*/  ULOP3.LUT UR18, UR18, 0x4000000, URZ, 0xfc, !UPT ;  /* 0x0400000012127892 */ /* 0x000fe4000f8efcff */
[----:B------:R-:W-:Y:S02]  /*1cd0*/  UIADD3.X UR55, UPT, UPT, UR4, 0x40004040, URZ, UP0, !UPT ;  /* 0x4000404004377890 */ /* 0x000fe400087fe4ff */
[----:B------:R-:W-:Y:S02]  /*1ce0*/  UIADD3.64 UR30, UPT, UPT, UR26, 0x80, URZ ;  /* 0x000000801a1e7897 */ /* 0x000fe4000fffe0ff */
[----:B------:R-:W-:Y:S02]  /*1cf0*/  UIADD3.64 UR4, UPT, UPT, UR54, 0x2, URZ ;  /* 0x0000000236047897 */ /* 0x000fe4000fffe0ff */
[----:B------:R-:W-:-:S02]  /*1d00*/  UIADD3.64 UR36, UPT, UPT, UR26, 0x100, URZ ;  /* 0x000001001a247897 */ /* 0x000fc4000fffe0ff */
[----:B------:R-:W-:Y:S02]  /*1d10*/  UIADD3.64 UR32, UPT, UPT, UR54, 0x4, URZ ;  /* 0x0000000436207897 */ /* 0x000fe4000fffe0ff */
[----:B------:R-:W-:Y:S02]  /*1d20*/  UIADD3.64 UR40, UPT, UPT, UR26, 0x180, URZ ;  /* 0x000001801a287897 */ /* 0x000fe4000fffe0ff */
[----:B------:R-:W-:Y:S02]  /*1d30*/  UIADD3.64 UR38, UPT, UPT, UR54, 0x1fe, URZ ;  /* 0x000001fe36267897 */ /* 0x000fe4000fffe0ff */
[----:B------:R-:W-:Y:S02]  /*1d40*/  UIADD3.64 UR44, UPT, UPT, UR26, 0x200, URZ ;  /* 0x000002001a2c7897 */ /* 0x000fe4000fffe0ff */
[----:B------:R-:W-:Y:S02]  /*1d50*/  UIADD3.64 UR42, UPT, UPT, UR54, 0x200, URZ ;  /* 0x00000200362a7897 */ /* 0x000fe4000fffe0ff */
[----:B------:R-:W-:-:S02]  /*1d60*/  UIADD3.64 UR48, UPT, UPT, UR26, 0x280, URZ ;  /* 0x000002801a307897 */ /* 0x000fc4000fffe0ff */
[----:B------:R-:W-:Y:S01]  /*1d70*/  UIADD3.64 UR46, UPT, UPT, UR54, 0x202, URZ ;  /* 0x00000202362e7897 */ /* 0x000fe2000fffe0ff */
[----:B------:R-:W-:Y:S01]  /*1d80*/  UMOV UR20, 0x0 ;  /* 0x0000000000147882 */ /* 0x000fe20000000000 */
[----:B------:R-:W-:Y:S01]  /*1d90*/  UMOV UR21, 0x4410490 ;  /* 0x0441049000157882 */ /* 0x000fe20000000000 */
[----:B------:R-:W-:Y:S01]  /*1da0*/  UIADD3.64 UR52, UPT, UPT, UR26, 0x300, URZ ;  /* 0x000003001a347897 */ /* 0x000fe2000fffe0ff */
[----:B------:R-:W-:Y:S01]  /*1db0*/  UMOV UR17, 0x40004040 ;  /* 0x4000404000117882 */ /* 0x000fe20000000000 */
[----:B------:R-:W-:Y:S01]  /*1dc0*/  UIADD3.64 UR50, UPT, UPT, UR54, 0x204, URZ ;  /* 0x0000020436327897 */ /* 0x000fe2000fffe0ff */
[----:B------:R-:W-:Y:S01]  /*1dd0*/  UMOV UR19, 0x40004040 ;  /* 0x4000404000137882 */ /* 0x000fe20000000000 */
[----:B------:R-:W-:Y:S01]  /*1de0*/  UMOV UR22, 0x0 ;  /* 0x0000000000167882 */ /* 0x000fe20000000000 */
[----:B------:R-:W-:Y:S01]  /*1df0*/  UMOV UR23, 0x4410490 ;  /* 0x0441049000177882 */ /* 0x000fe20000000000 */
[----:B------:R-:W-:Y:S01]  /*1e00*/  UMOV UR24, 0x0 ;  /* 0x0000000000187882 */ /* 0x000fe20000000000 */
[----:B------:R-:W-:Y:S01]  /*1e10*/  UMOV UR25, 0x4410490 ;  /* 0x0441049000197882 */ /* 0x000fe20000000000 */
[----:B------:R2:W-:Y:S01]  /*1e20*/  UTCHMMA gdesc[UR16], gdesc[UR18], tmem[UR10], tmem[UR20], idesc[UR21], !UPT ;  /* 0x00ff1412100075ea */ /* 0x0005e2000f80000a */
[----:B------:R-:W-:Y:S01]  /*1e30*/  UMOV UR28, 0x0 ;  /* 0x00000000001c7882 */ /* 0x000fe20000000000 */
[----:B------:R-:W-:Y:S01]  /*1e40*/  UMOV UR29, 0x4410490 ;  /* 0x04410490001d7882 */ /* 0x000fe20000000000 */
[----:B------:R2:W-:Y:S01]  /*1e50*/  UTCHMMA gdesc[UR54], gdesc[UR26], tmem[UR10], tmem[UR22], idesc[UR23], UPT ;  /* 0x00ff161a360075ea */ /* 0x0005e2000b80000a */
        /* <DEDUP_REMOVED lines=12> */
[----:B------:R2:W-:Y:S01]  /*1f20*/  UTCHMMA gdesc[UR46], gdesc[UR48], tmem[UR10], tmem[UR60], idesc[UR61], UPT ;  /* 0x00ff3c302e0075ea */ /* 0x0005e2000b80000a */
[----:B------:R2:W-:Y:S01]  /*1f30*/  UTCHMMA gdesc[UR50], gdesc[UR52], tmem[UR10], tmem[UR62], idesc[UR63], UPT ;  /* 0x00ff3e34320075ea */ /* 0x0005e2000b80000a */
[----:B------:R-:W-:Y:S01]  /*1f40*/  NOP ;  /* 0x0000000000007918 */ /* 0x000fe20000000000 */
.L_x_59:
[----:B------:R-:W-:Y:S01]  /*1f50*/  ELECT P0, URZ, PT ;  /* 0x0000000000ff782f */ /* 0x000fe20003800000 */
[----:B--2---:R-:W-:Y:S01]  /*1f60*/  UMOV UR4, UR6 ;  /* 0x0000000600047c82 */ /* 0x004fe20008000000 */
[----:B------:R-:W-:Y:S02]  /*1f70*/  UMOV UR5, URZ ;  /* 0x000000ff00057c82 */ /* 0x000fe40008000000 */
[----:B------:R-:W-:-:S13]  /*1f80*/  ISETP.LT.U32.AND P0, PT, R68, 0x20, P0 ;  /* 0x000000204400780c */ /* 0x000fda0000701070 */
[----:B------:R-:W-:Y:S01]  /*1f90*/  VOTEU.ANY UP0, P0 ;  /* 0x0000000000ff7886 */ /* 0x000fe20000000100 */
[----:B------:R-:W-:Y:S01]  /*1fa0*/  VOTEU.ANY UP1, P0 ;  /* 0x0000000000ff7886 */ /* 0x000fe20000020100 */
[----:B------:R-:W-:-:S03]  /*1fb0*/  ISETP.GE.U32.AND P0, PT, R10, 0x81, PT ;  /* 0x000000810a00780c */ /* 0x000fc60003f06070 */
[----:B------:R-:W-:Y:S02]  /*1fc0*/  @UP0 UMOV UR4, UR4 ;  /* 0x0000000400040c82 */ /* 0x000fe40008000000 */
[----:B------:R2:W-:Y:S01]  /*1fd0*/  @UP1 UTCBAR [UR4], URZ ;  /* 0x000000ff040013e9 */ /* 0x0005e200080000ff */
[----:B------:R-:W-:Y:S06]  /*1fe0*/  BAR.SYNC.DEFER_BLOCKING 0x0 ;  /* 0x0000000000007b1d */ /* 0x000fec0000010000 */
[----:B------:R-:W3:Y:S02]  /*1ff0*/  SYNCS.PHASECHK.TRANS64.TRYWAIT P1, [UR11+0x3c020], RZ ;  /* 0x03c020ffff0075a7 */ /* 0x000ee4000802110b */
[----:B--23--:R-:W-:Y:S05]  /*2000*/  @!P1 BRA `(.L_x_60) ;  /* 0x0000001000209947 */ /* 0x00cfea0003800000 */
.L_x_75:
[----:B------:R-:W-:Y:S01]  /*2010*/  IMAD.MOV.U32 R2, RZ, RZ, RZ ;  /* 0x000000ffff027224 */ /* 0x000fe200078e00ff */
[----:B------:R-:W-:Y:S06]  /*2020*/  @!P0 BRA `(.L_x_57) ;  /* 0x0000000400dc8947 */ /* 0x000fec0003800000 */
[----:B------:R-:W2:Y:S01]  /*2030*/  LDCU UR36, c[0x0][0x3a0] ;  /* 0x00007400ff2477ac */ /* 0x000ea20008000800 */
[----:B------:R-:W-:Y:S01]  /*2040*/  UMOV UR16, 0x1 ;  /* 0x0000000100107882 */ /* 0x000fe20000000000 */
[----:B------:R-:W-:-:S05]  /*2050*/  UMOV UR31, 0x80 ;  /* 0x00000080001f7882 */ /* 0x000fca0000000000 */
.L_x_64:
[----:B------:R-:W-:Y:S01]  /*2060*/  BAR.SYNC.DEFER_BLOCKING 0x0 ;  /* 0x0000000000007b1d */ /* 0x000fe20000010000 */
[----:B------:R-:W-:Y:S01]  /*2070*/  ULEA UR37, UR16, UR11, 0x3 ;  /* 0x0000000b10257291 */ /* 0x000fe2000f8e18ff */
[----:B------:R-:W-:Y:S01]  /*2080*/  @!P3 IMAD.MOV.U32 R3, RZ, RZ, 0x14000 ;  /* 0x00014000ff03b424 */ /* 0x000fe200078e00ff */
[----:B------:R-:W-:Y:S01]  /*2090*/  ELECT P1, URZ, PT ;  /* 0x0000000000ff782f */ /* 0x000fe20003820000 */
[----:B------:R-:W-:-:S03]  /*20a0*/  ULEA UR4, UR16, UR11, 0xe ;  /* 0x0000000b10047291 */ /* 0x000fc6000f8e70ff */
[----:B------:R-:W-:Y:S01]  /*20b0*/  ISETP.LT.U32.AND P1, PT, R68, 0x40, P1 ;  /* 0x000000404400780c */ /* 0x000fe20000f21070 */
[----:B------:R-:W-:Y:S02]  /*20c0*/  ULOP3.LUT UR5, UR15, 0x1, URZ, 0xc0, !UPT ;  /* 0x000000010f057892 */ /* 0x000fe4000f8ec0ff */
[----:B------:R-:W-:Y:S02]  /*20d0*/  UIADD3 UR17, UPT, UPT, UR4, 0x30000, URZ ;  /* 0x0003000004117890 */ /* 0x000fe4000fffe0ff */
[----:B------:R-:W-:Y:S02]  /*20e0*/  ULEA UR6, UR5, UR31, 0x6 ;  /* 0x0000001f05067291 */ /* 0x000fe4000f8e30ff */
[----:B------:R-:W-:Y:S01]  /*20f0*/  ULEA UR4, UR5, UR17, 0xd ;  /* 0x0000001105047291 */ /* 0x000fe2000f8e68ff */
[----:B------:R-:W-:Y:S01]  /*2100*/  ELECT P0, URZ, PT ;  /* 0x0000000000ff782f */ /* 0x000fe20003800000 */
[----:B------:R-:W-:-:S04]  /*2110*/  ULEA UR18, UR16, UR11, 0x10 ;  /* 0x0000000b10127291 */ /* 0x000fc8000f8e80ff */
[----:B------:R-:W-:Y:S01]  /*2120*/  VOTEU.ANY UP0, P1 ;  /* 0x0000000000ff7886 */ /* 0x000fe20000800100 */
[----:B------:R-:W-:Y:S01]  /*2130*/  ISETP.LT.U32.AND P0, PT, R68, 0x80, P0 ;  /* 0x000000804400780c */ /* 0x000fe20000701070 */
[----:B------:R-:W-:Y:S01]  /*2140*/  ULOP3.LUT UR30, UR15, 0x3, URZ, 0xc0, !UPT ;  /* 0x000000030f1e7892 */ /* 0x000fe2000f8ec0ff */
[----:B------:R3:W-:Y:S02]  /*2150*/  @!P3 SYNCS.ARRIVE.TRANS64 RZ, [UR37+0x3c000], R3 ;  /* 0x03c00003ffffb9a7 */ /* 0x0007e40008000025 */
[----:B------:R-:W-:Y:S01]  /*2160*/  @UP0 UIADD3 UR5, UPT, UPT, UR37, 0x3c000, URZ ;  /* 0x0003c00025050890 */ /* 0x000fe2000fffe0ff */
[----:B------:R-:W-:Y:S01]  /*2170*/  VOTEU.ANY UP0, P1 ;  /* 0x0000000000ff7886 */ /* 0x000fe20000800100 */
[----:B------:R-:W-:Y:S01]  /*2180*/  BAR.SYNC.DEFER_BLOCKING 0x0 ;  /* 0x0000000000007b1d */ /* 0x000fe20000010000 */
[----:B------:R-:W-:Y:S02]  /*2190*/  ULEA UR28, UR30, UR18, 0xe ;  /* 0x000000121e1c7291 */ /* 0x000fe4000f8e70ff */
[----:B------:R-:W-:Y:S01]  /*21a0*/  ULEA UR30, UR30, UR14, 0x6 ;  /* 0x0000000e1e1e7291 */ /* 0x000fe2000f8e30ff */
[----:B---3--:R-:W-:-:S03]  /*21b0*/  IMAD.U32 R3, R2, -0x80000000, RZ ;  /* 0x8000000002037824 */ /* 0x008fc600078e00ff */
[----:B------:R-:W-:-:S05]  /*21c0*/  VOTEU.ANY UP1, P0 ;  /* 0x0000000000ff7886 */ /* 0x000fca0000020100 */
[----:B------:R-:W-:Y:S01]  /*21d0*/  @UP1 UIADD3 UR29, UPT, UPT, UR37, 0x3c000, URZ ;  /* 0x0003c000251d1890 */ /* 0x000fe2000fffe0ff */
[----:B------:R-:W-:Y:S01]  /*21e0*/  VOTEU.ANY UP1, P0 ;  /* 0x0000000000ff7886 */ /* 0x000fe20000020100 */
[----:B------:R3:W-:Y:S01]  /*21f0*/  @UP0 UTMALDG.2D [UR4], [UR8] ;  /* 0x00000004080005b4 */ /* 0x0007e20008008000 */
[----:B------:R-:W-:Y:S01]  /*2200*/  UISETP.NE.U32.AND UP0, UPT, UR15, URZ, UPT ;  /* 0x000000ff0f00728c */ /* 0x000fe2000bf05070 */
[----:B------:R5:W-:Y:S06]  /*2210*/  MEMBAR.ALL.CTA ;  /* 0x0000000000007992 */ /* 0x000bec0000008000 */
[----:B-----5:R-:W5:Y:S02]  /*2220*/  FENCE.VIEW.ASYNC.S ;  /* 0x00000000000073c6 */ /* 0x020f640000000000 */
[----:B-----5:R-:W-:Y:S06]  /*2230*/  BAR.SYNC.DEFER_BLOCKING 0x0 ;  /* 0x0000000000007b1d */ /* 0x020fec0000010000 */
[----:B------:R3:W-:Y:S02]  /*2240*/  @UP1 UTMALDG.2D [UR28], [UR34] ;  /* 0x0000001c220015b4 */ /* 0x0007e40008008000 */
[----:B------:R-:W-:Y:S06]  /*2250*/  BAR.SYNC.DEFER_BLOCKING 0x0 ;  /* 0x0000000000007b1d */ /* 0x000fec0000010000 */
[----:B------:R-:W5:Y:S02]  /*2260*/  SYNCS.PHASECHK.TRANS64.TRYWAIT P0, [UR37+0x3c000], R3 ;  /* 0x03c00003ff0075a7 */ /* 0x000f640008001125 */
[----:B---3-5:R-:W-:Y:S05]  /*2270*/  @!P0 BRA `(.L_x_61) ;  /* 0x0000000c00908947 */ /* 0x028fea0003800000 */
.L_x_76:
[----:B------:R-:W-:Y:S05]  /*2280*/  BRA.U UP0, `(.L_x_62) ;  /* 0x0000000100f87547 */ /* 0x000fea000b800000 */
[----:B------:R-:W-:Y:S02]  /*2290*/  USHF.R.U32.HI UR17, URZ, 0x4, UR17 ;  /* 0x00000004ff117899 */ /* 0x000fe40008011611 */
[----:B------:R-:W-:Y:S02]  /*22a0*/  USHF.R.U32.HI UR6, URZ, 0x4, UR18 ;  /* 0x00000004ff067899 */ /* 0x000fe40008011612 */
[----:B------:R-:W-:Y:S02]  /*22b0*/  USGXT.U32 UR22, UR17, 0xe ;  /* 0x0000000e1116789a */ /* 0x000fe40008000000 */
[----:B------:R-:W-:Y:S02]  /*22c0*/  USGXT.U32 UR6, UR6, 0xe ;  /* 0x0000000e0606789a */ /* 0x000fe40008000000 */
[----:B------:R-:W-:Y:S02]  /*22d0*/  UIADD3 UR26, UP0, UPT, UR22, 0x2, URZ ;  /* 0x00000002161a7890 */ /* 0x000fe4000ff1e0ff */
[----:B------:R-:W-:Y:S01]  /*22e0*/  UIADD3 UR24, UP1, UPT, UR6, 0x4000080, URZ ;  /* 0x0400008006187890 */ /* 0x000fe2000ff3e0ff */
[----:B------:R-:W-:Y:S01]  /*22f0*/  UMOV UR4, URZ ;  /* 0x000000ff00047c82 */ /* 0x000fe20008000000 */
[----:B------:R-:W-:Y:S01]  /*2300*/  UMOV UR5, URZ ;  /* 0x000000ff00057c82 */ /* 0x000fe20008000000 */
[----:B------:R-:W-:-:S02]  /*2310*/  UIADD3.X UR27, UPT, UPT, UR4, 0x40004040, URZ, UP0, !UPT ;  /* 0x40004040041b7890 */ /* 0x000fc400087fe4ff */
[----:B------:R-:W-:Y:S02]  /*2320*/  UIADD3 UR50, UP3, UPT, UR26, 0x2, URZ ;  /* 0x000000021a327890 */ /* 0x000fe4000ff7e0ff */
[----:B------:R-:W-:Y:S02]  /*2330*/  UIADD3.X UR25, UPT, UPT, UR5, 0x40004040, URZ, UP1, !UPT ;  /* 0x4000404005197890 */ /* 0x000fe40008ffe4ff */
[----:B------:R-:W-:Y:S02]  /*2340*/  UIADD3 UR52, UP2, UPT, UR24, 0x80, URZ ;  /* 0x0000008018347890 */ /* 0x000fe4000ff5e0ff */
[----:B------:R-:W-:Y:S02]  /*2350*/  UIADD3 UR54, UP6, UPT, UR26, 0x4, URZ ;  /* 0x000000041a367890 */ /* 0x000fe4000ffde0ff */
[----:B------:R-:W-:Y:S02]  /*2360*/  UIADD3 UR56, UP5, UPT, UR24, 0x100, URZ ;  /* 0x0000010018387890 */ /* 0x000fe4000ffbe0ff */
[----:B------:R-:W-:-:S02]  /*2370*/  UIADD3 UR58, UP1, UPT, UR26, 0x1fe, URZ ;  /* 0x000001fe1a3a7890 */ /* 0x000fc4000ff3e0ff */
[----:B------:R-:W-:Y:S02]  /*2380*/  ULOP3.LUT UR4, UR6, 0x4000000, URZ, 0xfc, !UPT ;  /* 0x0400000006047892 */ /* 0x000fe4000f8efcff */
[----:B------:R-:W-:Y:S02]  /*2390*/  UIADD3 UR60, UP0, UPT, UR24, 0x180, URZ ;  /* 0x00000180183c7890 */ /* 0x000fe4000ff1e0ff */
[----:B------:R-:W-:Y:S02]  /*23a0*/  UIADD3.X UR51, UPT, UPT, UR27, URZ, URZ, UP3, !UPT ;  /* 0x000000ff1b337290 */ /* 0x000fe40009ffe4ff */
[----:B------:R-:W-:Y:S02]  /*23b0*/  UIADD3 UR62, UP4, UPT, UR26, 0x200, URZ ;  /* 0x000002001a3e7890 */ /* 0x000fe4000ff9e0ff */
[----:B------:R-:W-:Y:S02]  /*23c0*/  UIADD3 UR64, UP3, UPT, UR24, 0x200, URZ ;  /* 0x0000020018407890 */ /* 0x000fe4000ff7e0ff */
[----:B------:R-:W-:-:S02]  /*23d0*/  UIADD3.X UR53, UPT, UPT, UR25, URZ, URZ, UP2, !UPT ;  /* 0x000000ff19357290 */ /* 0x000fc400097fe4ff */
[----:B------:R-:W-:Y:S02]  /*23e0*/  UIADD3.X UR55, UPT, UPT, UR27, URZ, URZ, UP6, !UPT ;  /* 0x000000ff1b377290 */ /* 0x000fe4000b7fe4ff */
[----:B------:R-:W-:Y:S02]  /*23f0*/  UIADD3 UR66, UP2, UPT, UR26, 0x202, URZ ;  /* 0x000002021a427890 */ /* 0x000fe4000ff5e0ff */
[----:B------:R-:W-:Y:S02]  /*2400*/  UIADD3 UR68, UP6, UPT, UR24, 0x280, URZ ;  /* 0x0000028018447890 */ /* 0x000fe4000ffde0ff */
[----:B------:R-:W-:Y:S02]  /*2410*/  UIADD3.X UR57, UPT, UPT, UR25, URZ, URZ, UP5, !UPT ;  /* 0x000000ff19397290 */ /* 0x000fe4000affe4ff */
[----:B------:R-:W-:Y:S02]  /*2420*/  UIADD3.X UR59, UPT, UPT, UR27, URZ, URZ, UP1, !UPT ;  /* 0x000000ff1b3b7290 */ /* 0x000fe40008ffe4ff */
[----:B------:R-:W-:-:S02]  /*2430*/  UIADD3 UR28, UP5, UPT, UR26, 0x204, URZ ;  /* 0x000002041a1c7890 */ /* 0x000fc4000ffbe0ff */
[----:B------:R-:W-:Y:S02]  /*2440*/  UIADD3 UR32, UP1, UPT, UR24, 0x300, URZ ;  /* 0x0000030018207890 */ /* 0x000fe4000ff3e0ff */
[----:B------:R-:W-:Y:S02]  /*2450*/  UIADD3.X UR61, UPT, UPT, UR25, URZ, URZ, UP0, !UPT ;  /* 0x000000ff193d7290 */ /* 0x000fe400087fe4ff */
[----:B------:R-:W-:Y:S02]  /*2460*/  UIADD3.X UR63, UPT, UPT, UR27, URZ, URZ, UP4, !UPT ;  /* 0x000000ff1b3f7290 */ /* 0x000fe4000a7fe4ff */
[----:B------:R-:W-:Y:S02]  /*2470*/  UIADD3.X UR65, UPT, UPT, UR25, URZ, URZ, UP3, !UPT ;  /* 0x000000ff19417290 */ /* 0x000fe40009ffe4ff */
[----:B------:R-:W-:Y:S02]  /*2480*/  UIADD3.X UR67, UPT, UPT, UR27, URZ, URZ, UP2, !UPT ;  /* 0x000000ff1b437290 */ /* 0x000fe400097fe4ff */
[----:B------:R-:W-:Y:S01]  /*2490*/  UIADD3.X UR69, UPT, UPT, UR25, URZ, URZ, UP6, !UPT ;  /* 0x000000ff19457290 */ /* 0x000fe2000b7fe4ff */
[----:B------:R-:W-:Y:S01]  /*24a0*/  UMOV UR20, 0x0 ;  /* 0x0000000000147882 */ /* 0x000fe20000000000 */
[----:B------:R-:W-:Y:S01]  /*24b0*/  UMOV UR21, 0x4410490 ;  /* 0x0441049000157882 */ /* 0x000fe20000000000 */
[----:B------:R-:W-:Y:S01]  /*24c0*/  UMOV UR23, 0x40004040 ;  /* 0x4000404000177882 */ /* 0x000fe20000000000 */
[----:B------:R-:W-:Y:S01]  /*24d0*/  UMOV UR5, 0x40004040 ;  /* 0x4000404000057882 */ /* 0x000fe20000000000 */
[----:B------:R-:W-:Y:S01]  /*24e0*/  UIADD3.X UR29, UPT, UPT, UR27, URZ, URZ, UP5, !UPT ;  /* 0x000000ff1b1d7290 */ /* 0x000fe2000affe4ff */
[----:B------:R3:W-:Y:S01]  /*24f0*/  UTCHMMA gdesc[UR22], gdesc[UR4], tmem[UR10], tmem[UR20], idesc[UR21], UPT ;  /* 0x00ff1404160075ea */ /* 0x0007e2000b80000a */
[----:B------:R-:W-:Y:S01]  /*2500*/  UIADD3.X UR33, UPT, UPT, UR25, URZ, URZ, UP1, !UPT ;  /* 0x000000ff19217290 */ /* 0x000fe20008ffe4ff */
[----:B------:R-:W-:Y:S01]  /*2510*/  UMOV UR18, 0x0 ;  /* 0x0000000000127882 */ /* 0x000fe20000000000 */
[----:B------:R-:W-:Y:S01]  /*2520*/  UMOV UR19, 0x4410490 ;  /* 0x0441049000137882 */ /* 0x000fe20000000000 */
[----:B------:R-:W-:Y:S01]  /*2530*/  UMOV UR44, 0x0 ;  /* 0x00000000002c7882 */ /* 0x000fe20000000000 */
[----:B------:R-:W-:Y:S01]  /*2540*/  UMOV UR45, 0x4410490 ;  /* 0x04410490002d7882 */ /* 0x000fe20000000000 */
        /* <DEDUP_REMOVED lines=18> */
.L_x_62:
[----:B------:R-:W-:Y:S01]  /*2670*/  ELECT P0, URZ, PT ;  /* 0x0000000000ff782f */ /* 0x000fe20003800000 */
[----:B---3--:R-:W-:-:S03]  /*2680*/  UIADD3 UR4, UPT, UPT, UR37, 0x3c020, URZ ;  /* 0x0003c02025047890 */ /* 0x008fc6000fffe0ff */
[----:B------:R-:W-:Y:S01]  /*2690*/  ISETP.LT.U32.AND P0, PT, R68, 0x20, P0 ;  /* 0x000000204400780c */ /* 0x000fe20000701070 */
[----:B------:R-:W-:-:S12]  /*26a0*/  UMOV UR5, URZ ;  /* 0x000000ff00057c82 */ /* 0x000fd80008000000 */
[----:B------:R-:W-:Y:S01]  /*26b0*/  VOTEU.ANY UP0, P0 ;  /* 0x0000000000ff7886 */ /* 0x000fe20000000100 */
[----:B------:R-:W-:-:S04]  /*26c0*/  VOTEU.ANY UP1, P0 ;  /* 0x0000000000ff7886 */ /* 0x000fc80000020100 */
[----:B------:R-:W-:Y:S02]  /*26d0*/  @UP0 UMOV UR4, UR4 ;  /* 0x0000000400040c82 */ /* 0x000fe40008000000 */
[----:B------:R3:W-:Y:S01]  /*26e0*/  @UP1 UTCBAR [UR4], URZ ;  /* 0x000000ff040013e9 */ /* 0x0007e200080000ff */
[----:B------:R-:W-:Y:S06]  /*26f0*/  BAR.SYNC.DEFER_BLOCKING 0x0 ;  /* 0x0000000000007b1d */ /* 0x000fec0000010000 */
[----:B------:R-:W5:Y:S02]  /*2700*/  SYNCS.PHASECHK.TRANS64.TRYWAIT P0, [UR37+0x3c020], R3 ;  /* 0x03c02003ff0075a7 */ /* 0x000f640008001125 */
[----:B---3-5:R-:W-:Y:S05]  /*2710*/  @!P0 BRA `(.L_x_63) ;  /* 0x0000000800748947 */ /* 0x028fea0003800000 */
.L_x_77:
[----:B------:R-:W-:Y:S02]  /*2720*/  UIADD3 UR16, UPT, UPT, UR16, 0x1, URZ ;  /* 0x0000000110107890 */ /* 0x000fe4000fffe0ff */
[----:B------:R-:W-:Y:S02]  /*2730*/  UIADD3 UR31, UPT, UPT, UR31, 0x80, URZ ;  /* 0x000000801f1f7890 */ /* 0x000fe4000fffe0ff */
[----:B------:R-:W-:-:S04]  /*2740*/  UISETP.NE.U32.AND UP0, UPT, UR16, 0x3, UPT ;  /* 0x000000031000788c */ /* 0x000fc8000bf05070 */
[----:B------:R-:W-:Y:S02]  /*2750*/  USEL UR16, UR16, URZ, UP0 ;  /* 0x000000ff10107287 */ /* 0x000fe40008000000 */
[----:B------:R-:W-:Y:S02]  /*2760*/  USEL UR4, URZ, 0x1, UP0 ;  /* 0x00000001ff047887 */ /* 0x000fe40008000000 */
[----:B--2---:R-:W-:-:S04]  /*2770*/  UISETP.GE.AND UP0, UPT, UR31, UR36, UPT ;  /* 0x000000241f00728c */ /* 0x004fc8000bf06270 */
[----:B------:R-:W-:-:S05]  /*2780*/  LOP3.LUT R2, R2, UR4, RZ, 0x3c, !PT ;  /* 0x0000000402027c12 */ /* 0x000fca000f8e3cff */
[----:B------:R-:W-:Y:S05]  /*2790*/  BRA.U !UP0, `(.L_x_64) ;  /* 0xfffffff908307547 */ /* 0x000fea000b83ffff */
.L_x_57:
[----:B---3-5:R-:W-:Y:S06]  /*27a0*/  BAR.SYNC.DEFER_BLOCKING 0x0 ;  /* 0x0000000000007b1d */ /* 0x028fec0000010000 */
[----:B------:R-:W-:Y:S04]  /*27b0*/  BSSY.RECONVERGENT B4, `(.L_x_65) ;  /* 0x0000004000047945 */ /* 0x000fe80003800200 */
[----:B------:R-:W-:Y:S05]  /*27c0*/  @P3 BRA `(.L_x_66) ;  /* 0x0000000000083947 */ /* 0x000fea0003800000 */
[----:B------:R-:W2:Y:S02]  /*27d0*/  SYNCS.CCTL.IV [UR11+0x3c000] ;  /* 0x03c00000ff0079b1 */ /* 0x000ea4000800000b */
[----:B--2---:R-:W2:Y:S02]  /*27e0*/  SYNCS.CCTL.IV [UR11+0x3c020] ;  /* 0x03c02000ff0079b1 */ /* 0x004ea4000800000b */
.L_x_66:
[----:B------:R-:W-:Y:S05]  /*27f0*/  BSYNC.RECONVERGENT B4 ;  /* 0x0000000000047941 */ /* 0x000fea0003800200 */
.L_x_65:
[----:B--2---:R-:W-:Y:S06]  /*2800*/  BAR.SYNC.DEFER_BLOCKING 0x0 ;  /* 0x0000000000007b1d */ /* 0x004fec0000010000 */
[----:B------:R-:W-:Y:S04]  /*2810*/  BSSY.RECONVERGENT B4, `(.L_x_67) ;  /* 0x0000004000047945 */ /* 0x000fe80003800200 */
[----:B------:R-:W-:Y:S05]  /*2820*/  @P3 BRA `(.L_x_68) ;  /* 0x0000000000083947 */ /* 0x000fea0003800000 */
[----:B------:R-:W2:Y:S02]  /*2830*/  SYNCS.CCTL.IV [UR11+0x3c008] ;  /* 0x03c00800ff0079b1 */ /* 0x000ea4000800000b */
[----:B--2---:R-:W2:Y:S02]  /*2840*/  SYNCS.CCTL.IV [UR11+0x3c028] ;  /* 0x03c02800ff0079b1 */ /* 0x004ea4000800000b */
.L_x_68:
[----:B------:R-:W-:Y:S05]  /*2850*/  BSYNC.RECONVERGENT B4 ;  /* 0x0000000000047941 */ /* 0x000fea0003800200 */
.L_x_67:
[----:B--2---:R-:W-:Y:S06]  /*2860*/  BAR.SYNC.DEFER_BLOCKING 0x0 ;  /* 0x0000000000007b1d */ /* 0x004fec0000010000 */
[----:B------:R-:W-:Y:S04]  /*2870*/  BSSY.RECONVERGENT B4, `(.L_x_69) ;  /* 0x0000004000047945 */ /* 0x000fe80003800200 */
[----:B------:R-:W-:Y:S05]  /*2880*/  @P3 BRA `(.L_x_70) ;  /* 0x0000000000083947 */ /* 0x000fea0003800000 */
[----:B------:R-:W2:Y:S02]  /*2890*/  SYNCS.CCTL.IV [UR11+0x3c010] ;  /* 0x03c01000ff0079b1 */ /* 0x000ea4000800000b */
[----:B--2---:R-:W2:Y:S02]  /*28a0*/  SYNCS.CCTL.IV [UR11+0x3c030] ;  /* 0x03c03000ff0079b1 */ /* 0x004ea4000800000b */
.L_x_70:
[----:B------:R-:W-:Y:S05]  /*28b0*/  BSYNC.RECONVERGENT B4 ;  /* 0x0000000000047941 */ /* 0x000fea0003800200 */
.L_x_69:
[----:B------:R-:W-:Y:S01]  /*28c0*/  ULOP3.LUT UR5, UR15, 0x3, URZ, 0xc0, !UPT ;  /* 0x000000030f057892 */ /* 0x000fe2000f8ec0ff */
[C---:B------:R-:W-:Y:S01]  /*28d0*/  IMAD.SHL.U32 R4, R0.reuse, 0x80, RZ ;  /* 0x0000008000047824 */ /* 0x040fe200078e00ff */
[----:B------:R-:W-:Y:S01]  /*28e0*/  USHF.L.U32 UR15, UR15, 0x5, URZ ;  /* 0x000000050f0f7899 */ /* 0x000fe200080006ff */
[C---:B------:R-:W-:Y:S01]  /*28f0*/  IMAD.SHL.U32 R2, R0.reuse, 0x40, RZ ;  /* 0x0000004000027824 */ /* 0x040fe200078e00ff */
[----:B------:R-:W-:Y:S01]  /*2900*/  ULEA UR4, UR5, UR10, 0x15 ;  /* 0x0000000a05047291 */ /* 0x000fe2000f8ea8ff */
[C---:B------:R-:W-:Y:S01]  /*2910*/  IMAD.SHL.U32 R3, R0.reuse, 0x10, RZ ;  /* 0x0000001000037824 */ /* 0x040fe200078e00ff */
[----:B------:R-:W-:Y:S01]  /*2920*/  ULOP3.LUT UR15, UR15, 0x80, URZ, 0xc0, !UPT ;  /* 0x000000800f0f7892 */ /* 0x000fe2000f8ec0ff */
[----:B------:R-:W-:Y:S01]  /*2930*/  IMAD.SHL.U32 R0, R0, 0x200, RZ ;  /* 0x0000020000007824 */ /* 0x000fe200078e00ff */
[----:B------:R-:W-:Y:S02]  /*2940*/  LOP3.LUT R5, R4, 0x4780, RZ, 0xc0, !PT ;  /* 0x0000478004057812 */ /* 0x000fe400078ec0ff */
[----:B------:R-:W-:-:S02]  /*2950*/  ELECT P0, URZ, PT ;  /* 0x0000000000ff782f */ /* 0x000fc40003800000 */
[----:B------:R-:W-:Y:S01]  /*2960*/  LOP3.LUT R2, R2, 0x1800, RZ, 0xc0, !PT ;  /* 0x0000180002027812 */ /* 0x000fe200078ec0ff */
[----:B------:R-:W-:Y:S01]  /*2970*/  UIADD3 UR4, UPT, UPT, UR4, UR15, URZ ;  /* 0x0000000f04047290 */ /* 0x000fe2000fffe0ff */
[----:B------:R-:W-:Y:S01]  /*2980*/  LOP3.LUT R5, R5, 0x2000, R0, 0xf8, !PT ;  /* 0x0000200005057812 */ /* 0x000fe200078ef800 */
[----:B------:R-:W-:Y:S01]  /*2990*/  UMOV UR6, UR7 ;  /* 0x0000000700067c82 */ /* 0x000fe20008000000 */
[----:B------:R-:W-:Y:S02]  /*29a0*/  LOP3.LUT R2, R2, 0x70, R3, 0xf8, !PT ;  /* 0x0000007002027812 */ /* 0x000fe400078ef803 */
[----:B------:R-:W-:Y:S02]  /*29b0*/  ISETP.LT.U32.AND P0, PT, R68, 0x80, P0 ;  /* 0x000000804400780c */ /* 0x000fe40000701070 */
[----:B------:R-:W-:Y:S02]  /*29c0*/  LOP3.LUT R2, R5, R2, RZ, 0xfc, !PT ;  /* 0x0000000205027212 */ /* 0x000fe400078efcff */
[----:B----4-:R-:W-:Y:S01]  /*29d0*/  LDTM.16dp32bit_t0_t15.x64 R4, tmem[UR4] ;  /* 0x00000004000479ee */ /* 0x010fe20008b00000 */
[----:B------:R-:W3:Y:S01]  /*29e0*/  LDTM.16dp32bit_t16_t31.x64 R4, tmem[UR4+0x40] ;  /* 0x00004004000479ee */ /* 0x000ee20008b20000 */
[----:B------:R-:W-:Y:S01]  /*29f0*/  NOP ;  /* 0x0000000000007918 */ /* 0x000fe20000000000 */
[C---:B------:R-:W-:Y:S01]  /*2a00*/  LOP3.LUT R0, R2.reuse, 0x10, RZ, 0x3c, !PT ;  /* 0x0000001002007812 */ /* 0x040fe200078e3cff */
[----:B------:R-:W-:Y:S01]  /*2a10*/  ULEA UR4, UR5, UR11, 0xd ;  /* 0x0000000b05047291 */ /* 0x000fe2000f8e68ff */
[----:B------:R-:W-:Y:S01]  /*2a20*/  LOP3.LUT R3, R2, 0x20, RZ, 0x3c, !PT ;  /* 0x0000002002037812 */ /* 0x000fe200078e3cff */
[----:B------:R-:W-:-:S03]  /*2a30*/  ULEA UR5, UR5, UR14, 0x6 ;  /* 0x0000000e05057291 */ /* 0x000fc6000f8e30ff */
[----:B---3--:R-:W-:Y:S01]  /*2a40*/  VOTEU.ANY UP1, P0 ;  /* 0x0000000000ff7886 */ /* 0x008fe20000020100 */
[----:B------:R-:W-:Y:S01]  /*2a50*/  VOTEU.ANY UP0, P0 ;  /* 0x0000000000ff7886 */ /* 0x000fe20000000100 */
[----:B------:R-:W-:Y:S02]  /*2a60*/  F2FP.BF16.F32.PACK_AB R4, R5, R4 ;  /* 0x000000040504723e */ /* 0x000fe400000010ff */
[----:B------:R-:W-:Y:S02]  /*2a70*/  F2FP.BF16.F32.PACK_AB R5, R7, R6 ;  /* 0x000000060705723e */ /* 0x000fe400000010ff */
[----:B------:R-:W-:Y:S02]  /*2a80*/  F2FP.BF16.F32.PACK_AB R12, R13, R12 ;  /* 0x0000000c0d0c723e */ /* 0x000fe400000010ff */
[----:B------:R-:W-:Y:S02]  /*2a90*/  F2FP.BF16.F32.PACK_AB R6, R9, R8 ;  /* 0x000000080906723e */ /* 0x000fe400000010ff */
[----:B------:R-:W-:-:S02]  /*2aa0*/  F2FP.BF16.F32.PACK_AB R7, R11, R10 ;  /* 0x0000000a0b07723e */ /* 0x000fc400000010ff */
[----:B------:R-:W-:Y:S02]  /*2ab0*/  F2FP.BF16.F32.PACK_AB R13, R15, R14 ;  /* 0x0000000e0f0d723e */ /* 0x000fe400000010ff */
[----:B------:R-:W-:Y:S01]  /*2ac0*/  F2FP.BF16.F32.PACK_AB R20, R21, R20 ;  /* 0x000000141514723e */ /* 0x000fe200000010ff */
[----:B--2---:R2:W-:Y:S01]  /*2ad0*/  STS.128 [R2+UR11], R4 ;  /* 0x0000000402007988 */ /* 0x0045e20008000c0b */
[----:B------:R-:W-:Y:S02]  /*2ae0*/  F2FP.BF16.F32.PACK_AB R14, R17, R16 ;  /* 0x00000010110e723e */ /* 0x000fe400000010ff */
[----:B------:R-:W-:Y:S02]  /*2af0*/  F2FP.BF16.F32.PACK_AB R15, R19, R18 ;  /* 0x00000012130f723e */ /* 0x000fe400000010ff */
[----:B------:R-:W-:Y:S02]  /*2b00*/  F2FP.BF16.F32.PACK_AB R21, R23, R22 ;  /* 0x000000161715723e */ /* 0x000fe400000010ff */
[----:B------:R-:W-:Y:S01]  /*2b10*/  F2FP.BF16.F32.PACK_AB R28, R29, R28 ;  /* 0x0000001c1d1c723e */ /* 0x000fe200000010ff */
[----:B------:R2:W-:Y:S01]  /*2b20*/  STS.128 [R0+UR11], R12 ;  /* 0x0000000c00007988 */ /* 0x0005e20008000c0b */
[----:B------:R-:W-:-:S02]  /*2b30*/  F2FP.BF16.F32.PACK_AB R22, R25, R24 ;  /* 0x000000181916723e */ /* 0x000fc400000010ff */
[----:B------:R-:W-:Y:S02]  /*2b40*/  F2FP.BF16.F32.PACK_AB R23, R27, R26 ;  /* 0x0000001a1b17723e */ /* 0x000fe400000010ff */
[----:B------:R-:W-:Y:S02]  /*2b50*/  F2FP.BF16.F32.PACK_AB R29, R31, R30 ;  /* 0x0000001e1f1d723e */ /* 0x000fe400000010ff */
[----:B------:R-:W-:Y:S01]  /*2b60*/  F2FP.BF16.F32.PACK_AB R36, R37, R36 ;  /* 0x000000242524723e */ /* 0x000fe200000010ff */
[----:B------:R2:W-:Y:S01]  /*2b70*/  STS.128 [R3+UR11], R20 ;  /* 0x0000001403007988 */ /* 0x0005e20008000c0b */
[----:B------:R-:W-:Y:S02]  /*2b80*/  F2FP.BF16.F32.PACK_AB R30, R33, R32 ;  /* 0x00000020211e723e */ /* 0x000fe400000010ff */
[----:B------:R-:W-:Y:S02]  /*2b90*/  F2FP.BF16.F32.PACK_AB R31, R35, R34 ;  /* 0x00000022231f723e */ /* 0x000fe400000010ff */
[----:B------:R-:W-:-:S02]  /*2ba0*/  F2FP.BF16.F32.PACK_AB R37, R39, R38 ;  /* 0x000000262725723e */ /* 0x000fc400000010ff */
[----:B------:R-:W-:Y:S02]  /*2bb0*/  F2FP.BF16.F32.PACK_AB R44, R45, R44 ;  /* 0x0000002c2d2c723e */ /* 0x000fe400000010ff */
[----:B------:R-:W-:Y:S02]  /*2bc0*/  LOP3.LUT R8, R2, 0x30, RZ, 0x3c, !PT ;  /* 0x0000003002087812 */ /* 0x000fe400078e3cff */
[----:B------:R-:W-:Y:S02]  /*2bd0*/  F2FP.BF16.F32.PACK_AB R38, R41, R40 ;  /* 0x000000282926723e */ /* 0x000fe400000010ff */
[----:B------:R-:W-:Y:S01]  /*2be0*/  F2FP.BF16.F32.PACK_AB R39, R43, R42 ;  /* 0x0000002a2b27723e */ /* 0x000fe200000010ff */
[----:B------:R2:W-:Y:S01]  /*2bf0*/  STS.128 [R8+UR11], R28 ;  /* 0x0000001c08007988 */ /* 0x0005e20008000c0b */
[----:B------:R-:W-:Y:S02]  /*2c00*/  F2FP.BF16.F32.PACK_AB R45, R47, R46 ;  /* 0x0000002e2f2d723e */ /* 0x000fe400000010ff */
[----:B------:R-:W-:-:S02]  /*2c10*/  F2FP.BF16.F32.PACK_AB R52, R53, R52 ;  /* 0x000000343534723e */ /* 0x000fc400000010ff */
[C---:B------:R-:W-:Y:S02]  /*2c20*/  LOP3.LUT R9, R2.reuse, 0x40, RZ, 0x3c, !PT ;  /* 0x0000004002097812 */ /* 0x040fe400078e3cff */
[----:B------:R-:W-:Y:S02]  /*2c30*/  F2FP.BF16.F32.PACK_AB R46, R49, R48 ;  /* 0x00000030312e723e */ /* 0x000fe400000010ff */
[----:B------:R-:W-:Y:S01]  /*2c40*/  F2FP.BF16.F32.PACK_AB R47, R51, R50 ;  /* 0x00000032332f723e */ /* 0x000fe200000010ff */
[----:B------:R2:W-:Y:S01]  /*2c50*/  STS.128 [R9+UR11], R36 ;  /* 0x0000002409007988 */ /* 0x0005e20008000c0b */
[----:B------:R-:W-:Y:S02]  /*2c60*/  F2FP.BF16.F32.PACK_AB R53, R55, R54 ;  /* 0x000000363735723e */ /* 0x000fe400000010ff */
[----:B------:R-:W-:Y:S02]  /*2c70*/  F2FP.BF16.F32.PACK_AB R60, R61, R60 ;  /* 0x0000003c3d3c723e */ /* 0x000fe400000010ff */
[----:B------:R-:W-:-:S02]  /*2c80*/  LOP3.LUT R10, R2, 0x50, RZ, 0x3c, !PT ;  /* 0x00000050020a7812 */ /* 0x000fc400078e3cff */
[----:B------:R-:W-:Y:S02]  /*2c90*/  F2FP.BF16.F32.PACK_AB R54, R57, R56 ;  /* 0x000000383936723e */ /* 0x000fe400000010ff */
[----:B------:R-:W-:Y:S01]  /*2ca0*/  F2FP.BF16.F32.PACK_AB R55, R59, R58 ;  /* 0x0000003a3b37723e */ /* 0x000fe200000010ff */
[----:B------:R2:W-:Y:S01]  /*2cb0*/  STS.128 [R10+UR11], R44 ;  /* 0x0000002c0a007988 */ /* 0x0005e20008000c0b */
[----:B------:R-:W-:Y:S02]  /*2cc0*/  F2FP.BF16.F32.PACK_AB R61, R63, R62 ;  /* 0x0000003e3f3d723e */ /* 0x000fe400000010ff */
[C---:B------:R-:W-:Y:S02]  /*2cd0*/  LOP3.LUT R11, R2.reuse, 0x60, RZ, 0x3c, !PT ;  /* 0x00000060020b7812 */ /* 0x040fe400078e3cff */
[----:B------:R-:W-:Y:S02]  /*2ce0*/  F2FP.BF16.F32.PACK_AB R62, R65, R64 ;  /* 0x00000040413e723e */ /* 0x000fe400000010ff */
[----:B------:R-:W-:Y:S01]  /*2cf0*/  F2FP.BF16.F32.PACK_AB R63, R67, R66 ;  /* 0x00000042433f723e */ /* 0x000fe200000010ff */
[----:B------:R2:W-:Y:S01]  /*2d00*/  STS.128 [R11+UR11], R52 ;  /* 0x000000340b007988 */ /* 0x0005e20008000c0b */
[----:B------:R-:W-:-:S05]  /*2d10*/  LOP3.LUT R16, R2, 0x70, RZ, 0x3c, !PT ;  /* 0x0000007002107812 */ /* 0x000fca00078e3cff */
[----:B------:R2:W-:Y:S01]  /*2d20*/  STS.128 [R16+UR11], R60 ;  /* 0x0000003c10007988 */ /* 0x0005e20008000c0b */
[----:B------:R3:W-:Y:S06]  /*2d30*/  MEMBAR.ALL.CTA ;  /* 0x0000000000007992 */ /* 0x0007ec0000008000 */
[----:B---3--:R-:W3:Y:S02]  /*2d40*/  FENCE.VIEW.ASYNC.S ;  /* 0x00000000000073c6 */ /* 0x008ee40000000000 */
[----:B---3--:R-:W-:Y:S06]  /*2d50*/  BAR.SYNC.DEFER_BLOCKING 0x0 ;  /* 0x0000000000007b1d */ /* 0x008fec0000010000 */
[----:B------:R2:W-:Y:S01]  /*2d60*/  @UP1 UTMASTG.2D [UR4], [UR12] ;  /* 0x000000040c0013b5 */ /* 0x0005e20008008000 */
[----:B------:R0:W-:Y:S01]  /*2d70*/  UTMACMDFLUSH ;  /* 0x00000000000079b7 */ /* 0x0001e20000000000 */
[----:B------:R-:W-:-:S04]  /*2d80*/  DEPBAR.LE SB0, 0x0 ;  /* 0x000080000000791a */ /* 0x000fc80000000000 */
[----:B------:R-:W-:Y:S08]  /*2d90*/  BAR.SYNC.DEFER_BLOCKING 0x0 ;  /* 0x0000000000007b1d */ /* 0x000ff00000010000 */
[----:B------:R-:W-:Y:S06]  /*2da0*/  BAR.SYNC.DEFER_BLOCKING 0x0 ;  /* 0x0000000000007b1d */ /* 0x000fec0000010000 */
[----:B--2---:R-:W-:Y:S05]  /*2db0*/  @P2 BRA `(.L_x_71) ;  /* 0x0000000000a02947 */ /* 0x004fea0003800000 */
[----:B------:R-:W2:Y:S01]  /*2dc0*/  S2UR UR5, SR_CgaCtaId ;  /* 0x00000000000579c3 */ /* 0x000ea20000008800 */
[----:B------:R-:W-:Y:S01]  /*2dd0*/  NOP ;  /* 0x0000000000007918 */ /* 0x000fe20000000000 */
[----:B------:R-:W-:Y:S01]  /*2de0*/  UMOV UR4, 0x50 ;  /* 0x0000005000047882 */ /* 0x000fe20000000000 */
[----:B------:R-:W-:Y:S02]  /*2df0*/  IMAD.U32 R0, RZ, RZ, UR10 ;  /* 0x0000000aff007e24 */ /* 0x000fe4000f8e00ff */
[----:B------:R-:W-:Y:S02]  /*2e00*/  IMAD.MOV.U32 R3, RZ, RZ, 0xff ;  /* 0x000000ffff037424 */ /* 0x000fe400078e00ff */
[----:B------:R-:W-:Y:S01]  /*2e10*/  IMAD.MOV.U32 R7, RZ, RZ, 0x1 ;  /* 0x00000001ff077424 */ /* 0x000fe200078e00ff */
[----:B------:R-:W-:-:S04]  /*2e20*/  LOP3.LUT R0, R0, 0xffff, RZ, 0xc0, !PT ;  /* 0x0000ffff00007812 */ /* 0x000fc800078ec0ff */
[----:B------:R-:W-:-:S05]  /*2e30*/  SHF.R.U32.HI R0, RZ, 0x5, R0 ;  /* 0x00000005ff007819 */ /* 0x000fca0000011600 */
[----:B------:R-:W-:Y:S01]  /*2e40*/  VIADD R2, R0, 0x10 ;  /* 0x0000001000027836 */ /* 0x000fe20000000000 */
[----:B------:R-:W-:Y:S01]  /*2e50*/  SHF.L.U32 R0, R3, R0, RZ ;  /* 0x0000000003007219 */ /* 0x000fe200000006ff */
[----:B--2---:R-:W-:-:S03]  /*2e60*/  ULEA UR6, UR5, UR4, 0x18 ;  /* 0x0000000405067291 */ /* 0x004fc6000f8ec0ff */
[----:B------:R-:W-:-:S04]  /*2e70*/  SHF.L.U32 R3, R7, R2, RZ ;  /* 0x0000000207037219 */ /* 0x000fc800000006ff */
[----:B------:R-:W-:Y:S02]  /*2e80*/  LOP3.LUT R0, R3, R0, RZ, 0xfc, !PT ;  /* 0x0000000003007212 */ /* 0x000fe400078efcff */
[----:B------:R-:W2:Y:S02]  /*2e90*/  LDS R5, [UR6] ;  /* 0x00000006ff057984 */ /* 0x000ea40008000800 */
[C---:B------:R-:W-:Y:S02]  /*2ea0*/  LOP3.LUT R2, R0.reuse, 0xffff, RZ, 0xc0, !PT ;  /* 0x0000ffff00027812 */ /* 0x040fe400078ec0ff */
[----:B--2---:R-:W-:-:S04]  /*2eb0*/  LOP3.LUT R3, R0, 0xffff, R5, 0x80, !PT ;  /* 0x0000ffff00037812 */ /* 0x004fc800078e8005 */
[----:B------:R-:W-:-:S13]  /*2ec0*/  ISETP.NE.AND P0, PT, R3, R2, PT ;  /* 0x000000020300720c */ /* 0x000fda0003f05270 */
[----:B------:R-:W-:Y:S05]  /*2ed0*/  @P0 BRA `(.L_x_72) ;  /* 0x0000000000500947 */ /* 0x000fea0003800000 */
[----:B------:R-:W-:Y:S02]  /*2ee0*/  SHF.R.U32.HI R5, RZ, 0x10, R5 ;  /* 0x00000010ff057819 */ /* 0x000fe40000011605 */
[----:B------:R-:W-:-:S04]  /*2ef0*/  SHF.R.U32.HI R2, RZ, 0x10, R0 ;  /* 0x00000010ff027819 */ /* 0x000fc80000011600 */
[----:B------:R-:W-:-:S04]  /*2f00*/  LOP3.LUT R5, R5, R2, RZ, 0xc0, !PT ;  /* 0x0000000205057212 */ /* 0x000fc800078ec0ff */
[----:B------:R-:W-:-:S13]  /*2f10*/  ISETP.NE.AND P0, PT, R5, R2, PT ;  /* 0x000000020500720c */ /* 0x000fda0003f05270 */
[----:B------:R-:W-:Y:S05]  /*2f20*/  @P0 BRA `(.L_x_73) ;  /* 0x0000000000300947 */ /* 0x000fea0003800000 */
[----:B------:R-:W-:Y:S01]  /*2f30*/  R2UR UR4, R0 ;  /* 0x00000000000472ca */ /* 0x000fe200000e0000 */
[----:B------:R-:W-:Y:S01]  /*2f40*/  VOTEU.ANY UR5, UPT, PT ;  /* 0x0000000000057886 */ /* 0x000fe200038e0100 */
[----:B------:R-:W2:Y:S01]  /*2f50*/  S2R R0, SR_LANEID ;  /* 0x0000000000007919 */ /* 0x000ea20000000000 */
[----:B------:R-:W-:-:S10]  /*2f60*/  UFLO.U32 UR5, UR5 ;  /* 0x00000005000572bd */ /* 0x000fd400080e0000 */
[----:B------:R-:W-:-:S06]  /*2f70*/  ULOP3.LUT UR4, URZ, UR4, URZ, 0x33, !UPT ;  /* 0x00000004ff047292 */ /* 0x000fcc000f8e33ff */
[----:B------:R-:W-:-:S04]  /*2f80*/  IMAD.U32 R2, RZ, RZ, UR4 ;  /* 0x00000004ff027e24 */ /* 0x000fc8000f8e00ff */
[----:B------:R-:W3:Y:S02]  /*2f90*/  REDUX UR7, R2 ;  /* 0x00000000020773c4 */ /* 0x000ee40000000000 */
[----:B------:R4:W-:Y:S01]  /*2fa0*/  UTCATOMSWS.AND URZ, UR4 ;  /* 0x0000000400ff79e3 */ /* 0x0009e20008000000 */
[----:B--2---:R-:W-:Y:S01]  /*2fb0*/  ISETP.EQ.U32.AND P0, PT, R0, UR5, PT ;  /* 0x0000000500007c0c */ /* 0x004fe2000bf02070 */
[----:B---3--:R-:W-:-:S12]  /*2fc0*/  IMAD.U32 R0, RZ, RZ, UR7 ;  /* 0x00000007ff007e24 */ /* 0x008fd8000f8e00ff */
[----:B------:R4:W-:Y:S01]  /*2fd0*/  @P0 ATOMS.AND RZ, [UR6], R0 ;  /* 0x00000000ffff098c */ /* 0x0009e2000a800006 */
[----:B------:R-:W-:Y:S05]  /*2fe0*/  BRA `(.L_x_71) ;  /* 0x0000000000147947 */ /* 0x000fea0003800000 */
.L_x_73:
[----:B------:R-:W-:-:S07]  /*2ff0*/  MOV R2, 0x3010 ;  /* 0x0000301000027802 */ /* 0x000fce0000000f00 */
[----:B-1----:R-:W-:Y:S05]  /*3000*/  CALL.REL.NOINC `($__internal_0_$__cuda_sm10x_tcgen05_guardrail_trap_col_being_dealloced_not_returned_by_alloc) ;  /* 0x0000000000447944 */ /* 0x002fea0003c00000 */
[----:B------:R-:W-:Y:S05]  /*3010*/  BRA `(.L_x_71) ;  /* 0x0000000000087947 */ /* 0x000fea0003800000 */
.L_x_72:
[----:B------:R-:W-:-:S07]  /*3020*/  MOV R2, 0x3040 ;  /* 0x0000304000027802 */ /* 0x000fce0000000f00 */
[----:B-1----:R-:W-:Y:S05]  /*3030*/  CALL.REL.NOINC `($__internal_2_$__cuda_sm10x_tcgen05_guardrail_trap_unallocated_columns_being_dealloced) ;  /* 0x0000000000507944 */ /* 0x002fea0003c00000 */
.L_x_71:
[----:B------:R-:W-:Y:S01]  /*3040*/  NOP ;  /* 0x0000000000007918 */ /* 0x000fe20000000000 */
[----:B----4-:R-:W-:Y:S05]  /*3050*/  EXIT ;  /* 0x000000000000794d */ /* 0x010fea0003800000 */
.L_x_58:
[----:B------:R-:W2:Y:S02]  /*3060*/  SYNCS.PHASECHK.TRANS64.TRYWAIT P0, [UR11+0x3c000], RZ ;  /* 0x03c000ffff0075a7 */ /* 0x000ea4000800110b */
[----:B--2---:R-:W-:Y:S05]  /*3070*/  @!P0 BRA `(.L_x_58) ;  /* 0xfffffffc00f88947 */ /* 0x004fea000383ffff */
[----:B------:R-:W-:Y:S05]  /*3080*/  BRA `(.L_x_74) ;  /* 0xffffffe800e07947 */ /* 0x000fea000383ffff */
.L_x_60:
[----:B------:R-:W2:Y:S02]  /*3090*/  SYNCS.PHASECHK.TRANS64.TRYWAIT P1, [UR11+0x3c020], RZ ;  /* 0x03c020ffff0075a7 */ /* 0x000ea4000802110b */
[----:B--2---:R-:W-:Y:S05]  /*30a0*/  @!P1 BRA `(.L_x_60) ;  /* 0xfffffffc00f89947 */ /* 0x004fea000383ffff */
[----:B------:R-:W-:Y:S05]  /*30b0*/  BRA `(.L_x_75) ;  /* 0xffffffec00d47947 */ /* 0x000fea000383ffff */
.L_x_61:
[----:B------:R-:W3:Y:S02]  /*30c0*/  SYNCS.PHASECHK.TRANS64.TRYWAIT P0, [UR37+0x3c000], R3 ;  /* 0x03c00003ff0075a7 */ /* 0x000ee40008001125 */
[----:B---3--:R-:W-:Y:S05]  /*30d0*/  @!P0 BRA `(.L_x_61) ;  /* 0xfffffffc00f88947 */ /* 0x008fea000383ffff */
[----:B------:R-:W-:Y:S05]  /*30e0*/  BRA `(.L_x_76) ;  /* 0xfffffff000647947 */ /* 0x000fea000383ffff */
.L_x_63:
[----:B------:R-:W3:Y:S02]  /*30f0*/  SYNCS.PHASECHK.TRANS64.TRYWAIT P0, [UR37+0x3c020], R3 ;  /* 0x03c02003ff0075a7 */ /* 0x000ee40008001125 */
[----:B---3--:R-:W-:Y:S05]  /*3100*/  @!P0 BRA `(.L_x_63) ;  /* 0xfffffffc00f88947 */ /* 0x008fea000383ffff */
[----:B------:R-:W-:Y:S05]  /*3110*/  BRA `(.L_x_77) ;  /* 0xfffffff400807947 */ /* 0x000fea000383ffff */
        .weak           $__internal_0_$__cuda_sm10x_tcgen05_guardrail_trap_col_being_dealloced_not_returned_by_alloc
        .type           $__internal_0_$__cuda_sm10x_tcgen05_guardrail_trap_col_being_dealloced_not_returned_by_alloc,@function
        .size           $__internal_0_$__cuda_sm10x_tcgen05_guardrail_trap_col_being_dealloced_not_returned_by_alloc,($__internal_1_$__cuda_sm10x_tcgen05_guardrail_trap_phase_invalid_during_alloc - $__internal_0_$__cuda_sm10x_tcgen05_guardrail_trap_col_being_dealloced_not_returned_by_alloc)
$__internal_0_$__cuda_sm10x_tcgen05_guardrail_trap_col_being_dealloced_not_returned_by_alloc:
[----:B------:R-:W-:Y:S05]  /*3120*/  BPT.TRAP 0x1 ;  /* 0x000000040000795c */ /* 0x000fea0000300000 */
[----:B------:R-:W-:-:S04]  /*3130*/  IMAD.MOV.U32 R3, RZ, RZ, 0x0 ;  /* 0x00000000ff037424 */ /* 0x000fc800078e00ff */
[----:B------:R-:W-:Y:S05]  /*3140*/  RET.REL.NODEC R2 `(gluon_tcgen05) ;  /* 0xffffffcc02ac7950 */ /* 0x000fea0003c3ffff */
        .weak           $__internal_1_$__cuda_sm10x_tcgen05_guardrail_trap_phase_invalid_during_alloc
        .type           $__internal_1_$__cuda_sm10x_tcgen05_guardrail_trap_phase_invalid_during_alloc,@function
        .size           $__internal_1_$__cuda_sm10x_tcgen05_guardrail_trap_phase_invalid_during_alloc,($__internal_2_$__cuda_sm10x_tcgen05_guardrail_trap_unallocated_columns_being_dealloced - $__internal_1_$__cuda_sm10x_tcgen05_guardrail_trap_phase_invalid_during_alloc)
$__internal_1_$__cuda_sm10x_tcgen05_guardrail_trap_phase_invalid_during_alloc:
[----:B------:R-:W-:Y:S05]  /*3150*/  BPT.TRAP 0x1 ;  /* 0x000000040000795c */ /* 0x000fea0000300000 */
[----:B------:R-:W-:-:S04]  /*3160*/  IMAD.MOV.U32 R3, RZ, RZ, 0x0 ;  /* 0x00000000ff037424 */ /* 0x000fc800078e00ff */
[----:B------:R-:W-:Y:S05]  /*3170*/  RET.REL.NODEC R2 `(gluon_tcgen05) ;  /* 0xffffffcc02a07950 */ /* 0x000fea0003c3ffff */
        .weak           $__internal_2_$__cuda_sm10x_tcgen05_guardrail_trap_unallocated_columns_being_dealloced
        .type           $__internal_2_$__cuda_sm10x_tcgen05_guardrail_trap_unallocated_columns_being_dealloced,@function
        .size           $__internal_2_$__cuda_sm10x_tcgen05_guardrail_trap_unallocated_columns_being_dealloced,(.L_x_81 - $__internal_2_$__cuda_sm10x_tcgen05_guardrail_trap_unallocated_columns_being_dealloced)
$__internal_2_$__cuda_sm10x_tcgen05_guardrail_trap_unallocated_columns_being_dealloced:
[----:B------:R-:W-:Y:S05]  /*3180*/  BPT.TRAP 0x1 ;  /* 0x000000040000795c */ /* 0x000fea0000300000 */
[----:B------:R-:W-:-:S04]  /*3190*/  IMAD.MOV.U32 R3, RZ, RZ, 0x0 ;  /* 0x00000000ff037424 */ /* 0x000fc800078e00ff */
[----:B------:R-:W-:Y:S05]  /*31a0*/  RET.REL.NODEC R2 `(gluon_tcgen05) ;  /* 0xffffffcc02947950 */ /* 0x000fea0003c3ffff */
.L_x_78:
[----:B------:R-:W-:-:S00]  /*31b0*/  BRA `(.L_x_78) ;  /* 0xfffffffc00fc7947 */ /* 0x000fc0000383ffff */
[----:B------:R-:W-:-:S00]  /*31c0*/  NOP ;  /* 0x0000000000007918 */ /* 0x000fc00000000000 */
        /* <DEDUP_REMOVED lines=11> */
.L_x_81:


//--------------------- .nv.shared.gluon_tcgen05  --------------------------
	.section	.nv.shared.gluon_tcgen05,"aw",@nobits
	.sectionflags	@""
	.align	16
	.zero		1024


//--------------------- .nv.shared.reserved.0     --------------------------
	.section	.nv.shared.reserved.0,"aw",@nobits
	.align	8
	.weak		__nv_reservedSMEM_offset_0_alias
	.size		__nv_reservedSMEM_offset_0_alias, 0, 64
	.other		__nv_reservedSMEM_offset_0_alias,@"STO_CUDA_RESERVED_SHARED STV_DEFAULT"
__nv_reservedSMEM_offset_0_alias:
	.zero		0
.nv.shared.reserved.0:
	.zero		64
	.weak		__nv_reservedSMEM_allocation_phase
	.type		__nv_reservedSMEM_allocation_phase,@object
	.size		__nv_reservedSMEM_allocation_phase,(.L_0 - __nv_reservedSMEM_allocation_phase)
__nv_reservedSMEM_allocation_phase:
	.zero		1
.L_0:
	.zero		7
	.weak		__nv_reservedSMEM_devtool_atexit_pc
	.type		__nv_reservedSMEM_devtool_atexit_pc,@object
	.size		__nv_reservedSMEM_devtool_atexit_pc,(__nv_reservedSMEM_allocation_mask - __nv_reservedSMEM_devtool_atexit_pc)
__nv_reservedSMEM_devtool_atexit_pc:
	.zero		8
	.weak		__nv_reservedSMEM_allocation_mask
	.type		__nv_reservedSMEM_allocation_mask,@object
	.size		__nv_reservedSMEM_allocation_mask,(.L_2 - __nv_reservedSMEM_allocation_mask)
__nv_reservedSMEM_allocation_mask:
	.zero		4
.L_2:


//--------------------- .nv.constant0.gluon_tcgen05 --------------------------
	.section	.nv.constant0.gluon_tcgen05,"a",@progbits
	.sectionflags	@""
	.align	4
.nv.constant0.gluon_tcgen05:
	.zero		976


//--------------------- SYMBOLS --------------------------

	.type		.nv.reservedSmem.offset0,@object
	.size		.nv.reservedSmem.offset0,0x4
	.type		.nv.reservedSmem.cap,@object
	.size		.nv.reservedSmem.cap,0x4
